	.target	sm_90a

	.elftype	@"ET_EXEC"


//--------------------- .note.nv.tkinfo           --------------------------
	.section	.note.nv.tkinfo,"",@"SHT_NOTE"
	.sectionflags	@"SHF_NOTE_NV_TKINFO"
	.tkinfo
        /*0018*/ 	.word	0x00000002
        /*0030*/ 	.string	""
        /*0030*/ 	.string	"ptxas"
        /*0030*/ 	.string	"Cuda compilation tools, release 13.0, V13.0.88"
        /*0030*/ 	.string	"Build cuda_13.0.r13.0/compiler.36424714_0"
        /*0030*/ 	.string	"-arch sm_90a -m 64 "



//--------------------- .note.nv.cuinfo           --------------------------
	.section	.note.nv.cuinfo,"",@"SHT_NOTE"
	.sectionflags	@"SHF_NOTE_NV_CUINFO"
        /*0018*/ 	.short	0x0002
        /*001a*/ 	.short	0x005a
        /*001c*/ 	.short	0x0082
	.zero		2


//--------------------- .nv.info                  --------------------------
	.section	.nv.info,"",@"SHT_CUDA_INFO"
	.align	4


	//----- nvinfo : EIATTR_REGCOUNT
	.align		4
        /*0000*/ 	.byte	0x04, 0x2f
        /*0002*/ 	.short	(.L_15 - .L_14)
	.align		4
.L_14:
        /*0004*/ 	.word	index@(_ZN7cutlass13device_kernelINS_4gemm6kernel13GemmUniversalIN4cute5tupleIJiiiiEEENS1_10collective13CollectiveMmaINS1_34MainloopSm90TmaGmmaWarpSpecializedILi6ENS5_IJNS4_1CILi1EEESB_SB_EEENS1_32KernelTmaWarpSpecializedPingpongEEENS5_IJNSA_ILi64EEESF_NSA_ILi32EEEEEENS_10tfloat32_tENS5_IJlSB_lEEESI_SJ_NS4_8TiledMMAINS4_8MMA_AtomIJNS4_4SM904GMMA29MMA_64x64x8_F32TF32TF32_SS_TNILNSN_7ScaleInE1ELSP_1EEEEEENS4_6LayoutISC_NS5_IJNSA_ILi0EEEST_ST_EEEEENS5_IJNS4_10UnderscoreESW_SW_EEEEENS4_13SM90_TMA_LOADENS4_14ComposedLayoutINS4_7SwizzleILi3ELi4ELi3EEENS4_18smem_ptr_flag_bitsILi32EEENSS_INS5_IJNSA_ILi8EEESG_EEENS5_IJSG_SB_EEEEEEEvNS4_8identityESZ_S19_vS1A_EENS_8epilogue10collective6detail29Sm90TmaWarpSpecializedAdapterINS1D_15DefaultEpilogueISI_SJ_SJ_NS1C_6thread17LinearCombinationISI_Li1EffLNS1H_9ScaleType4KindE0ELNS_15FloatRoundStyleE2ESI_EENS1_15EpilogueDefaultEEEEEvvEEEEvNT_6ParamsE)
        /*0008*/ 	.word	0x000000a8


	//----- nvinfo : EIATTR_FRAME_SIZE
	.align		4
.L_15:
        /*000c*/ 	.byte	0x04, 0x11
        /*000e*/ 	.short	(.L_17 - .L_16)
	.align		4
.L_16:
        /*0010*/ 	.word	index@(_ZN7cutlass13device_kernelINS_4gemm6kernel13GemmUniversalIN4cute5tupleIJiiiiEEENS1_10collective13CollectiveMmaINS1_34MainloopSm90TmaGmmaWarpSpecializedILi6ENS5_IJNS4_1CILi1EEESB_SB_EEENS1_32KernelTmaWarpSpecializedPingpongEEENS5_IJNSA_ILi64EEESF_NSA_ILi32EEEEEENS_10tfloat32_tENS5_IJlSB_lEEESI_SJ_NS4_8TiledMMAINS4_8MMA_AtomIJNS4_4SM904GMMA29MMA_64x64x8_F32TF32TF32_SS_TNILNSN_7ScaleInE1ELSP_1EEEEEENS4_6LayoutISC_NS5_IJNSA_ILi0EEEST_ST_EEEEENS5_IJNS4_10UnderscoreESW_SW_EEEEENS4_13SM90_TMA_LOADENS4_14ComposedLayoutINS4_7SwizzleILi3ELi4ELi3EEENS4_18smem_ptr_flag_bitsILi32EEENSS_INS5_IJNSA_ILi8EEESG_EEENS5_IJSG_SB_EEEEEEEvNS4_8identityESZ_S19_vS1A_EENS_8epilogue10collective6detail29Sm90TmaWarpSpecializedAdapterINS1D_15DefaultEpilogueISI_SJ_SJ_NS1C_6thread17LinearCombinationISI_Li1EffLNS1H_9ScaleType4KindE0ELNS_15FloatRoundStyleE2ESI_EENS1_15EpilogueDefaultEEEEEvvEEEEvNT_6ParamsE)
        /*0014*/ 	.word	0x00000008


	//----- nvinfo : EIATTR_MIN_STACK_SIZE
	.align		4
.L_17:
        /*0018*/ 	.byte	0x04, 0x12
        /*001a*/ 	.short	(.L_19 - .L_18)
	.align		4
.L_18:
        /*001c*/ 	.word	index@(_ZN7cutlass13device_kernelINS_4gemm6kernel13GemmUniversalIN4cute5tupleIJiiiiEEENS1_10collective13CollectiveMmaINS1_34MainloopSm90TmaGmmaWarpSpecializedILi6ENS5_IJNS4_1CILi1EEESB_SB_EEENS1_32KernelTmaWarpSpecializedPingpongEEENS5_IJNSA_ILi64EEESF_NSA_ILi32EEEEEENS_10tfloat32_tENS5_IJlSB_lEEESI_SJ_NS4_8TiledMMAINS4_8MMA_AtomIJNS4_4SM904GMMA29MMA_64x64x8_F32TF32TF32_SS_TNILNSN_7ScaleInE1ELSP_1EEEEEENS4_6LayoutISC_NS5_IJNSA_ILi0EEEST_ST_EEEEENS5_IJNS4_10UnderscoreESW_SW_EEEEENS4_13SM90_TMA_LOADENS4_14ComposedLayoutINS4_7SwizzleILi3ELi4ELi3EEENS4_18smem_ptr_flag_bitsILi32EEENSS_INS5_IJNSA_ILi8EEESG_EEENS5_IJSG_SB_EEEEEEEvNS4_8identityESZ_S19_vS1A_EENS_8epilogue10collective6detail29Sm90TmaWarpSpecializedAdapterINS1D_15DefaultEpilogueISI_SJ_SJ_NS1C_6thread17LinearCombinationISI_Li1EffLNS1H_9ScaleType4KindE0ELNS_15FloatRoundStyleE2ESI_EENS1_15EpilogueDefaultEEEEEvvEEEEvNT_6ParamsE)
        /*0020*/ 	.word	0x00000008
.L_19:


//--------------------- .nv.compat                --------------------------
	.section	.nv.compat,"",@"SHT_CUDA_COMPAT_INFO"
	.align	4
        /*0000*/ 	.byte	0x02, 0x09, 0x01, 0x00, 0x02, 0x02, 0x04, 0x00, 0x02, 0x05, 0x05, 0x00, 0x03, 0x07, 0x01, 0x01
        /*0010*/ 	.byte	0x02, 0x03, 0x01, 0x00, 0x02, 0x06, 0x01, 0x00, 0x04, 0x0b, 0x08, 0x00, 0x00, 0x00, 0x00, 0x00
        /*0020*/ 	.byte	0x00, 0x00, 0x00, 0x00


//--------------------- .nv.info._ZN7cutlass13device_kernelINS_4gemm6kernel13GemmUniversalIN4cute5tupleIJiiiiEEENS1_10collective13CollectiveMmaINS1_34MainloopSm90TmaGmmaWarpSpecializedILi6ENS5_IJNS4_1CILi1EEESB_SB_EEENS1_32KernelTmaWarpSpecializedPingpongEEENS5_IJNSA_ILi64EEESF_NSA_ILi32EEEEEENS_10tfloat32_tENS5_IJlSB_lEEESI_SJ_NS4_8TiledMMAINS4_8MMA_AtomIJNS4_4SM904GMMA29MMA_64x64x8_F32TF32TF32_SS_TNILNSN_7ScaleInE1ELSP_1EEEEEENS4_6LayoutISC_NS5_IJNSA_ILi0EEEST_ST_EEEEENS5_IJNS4_10UnderscoreESW_SW_EEEEENS4_13SM90_TMA_LOADENS4_14ComposedLayoutINS4_7SwizzleILi3ELi4ELi3EEENS4_18smem_ptr_flag_bitsILi32EEENSS_INS5_IJNSA_ILi8EEESG_EEENS5_IJSG_SB_EEEEEEEvNS4_8identityESZ_S19_vS1A_EENS_8epilogue10collective6detail29Sm90TmaWarpSpecializedAdapterINS1D_15DefaultEpilogueISI_SJ_SJ_NS1C_6thread17LinearCombinationISI_Li1EffLNS1H_9ScaleType4KindE0ELNS_15FloatRoundStyleE2ESI_EENS1_15EpilogueDefaultEEEEEvvEEEEvNT_6ParamsE --------------------------
	.section	.nv.info._ZN7cutlass13device_kernelINS_4gemm6kernel13GemmUniversalIN4cute5tupleIJiiiiEEENS1_10collective13CollectiveMmaINS1_34MainloopSm90TmaGmmaWarpSpecializedILi6ENS5_IJNS4_1CILi1EEESB_SB_EEENS1_32KernelTmaWarpSpecializedPingpongEEENS5_IJNSA_ILi64EEESF_NSA_ILi32EEEEEENS_10tfloat32_tENS5_IJlSB_lEEESI_SJ_NS4_8TiledMMAINS4_8MMA_AtomIJNS4_4SM904GMMA29MMA_64x64x8_F32TF32TF32_SS_TNILNSN_7ScaleInE1ELSP_1EEEEEENS4_6LayoutISC_NS5_IJNSA_ILi0EEEST_ST_EEEEENS5_IJNS4_10UnderscoreESW_SW_EEEEENS4_13SM90_TMA_LOADENS4_14ComposedLayoutINS4_7SwizzleILi3ELi4ELi3EEENS4_18smem_ptr_flag_bitsILi32EEENSS_INS5_IJNSA_ILi8EEESG_EEENS5_IJSG_SB_EEEEEEEvNS4_8identityESZ_S19_vS1A_EENS_8epilogue10collective6detail29Sm90TmaWarpSpecializedAdapterINS1D_15DefaultEpilogueISI_SJ_SJ_NS1C_6thread17LinearCombinationISI_Li1EffLNS1H_9ScaleType4KindE0ELNS_15FloatRoundStyleE2ESI_EENS1_15EpilogueDefaultEEEEEvvEEEEvNT_6ParamsE,"",@"SHT_CUDA_INFO"
	.sectionflags	@""
	.align	4


	//----- nvinfo : EIATTR_CUDA_API_VERSION
	.align		4
        /*0000*/ 	.byte	0x04, 0x37
        /*0002*/ 	.short	(.L_21 - .L_20)
.L_20:
        /*0004*/ 	.word	0x00000082


	//----- nvinfo : EIATTR_KPARAM_INFO
	.align		4
.L_21:
        /*0008*/ 	.byte	0x04, 0x17
        /*000a*/ 	.short	(.L_23 - .L_22)
.L_22:
        /*000c*/ 	.word	0x00000000
        /*0010*/ 	.short	0x0000
        /*0012*/ 	.short	0x0070
        /*0014*/ 	.byte	0x00, 0xf0, 0x01, 0x10


	//----- nvinfo : EIATTR_SPARSE_MMA_MASK
	.align		4
.L_23:
        /*0018*/ 	.byte	0x03, 0x50
        /*001a*/ 	.short	0x0000


	//----- nvinfo : EIATTR_MAXREG_COUNT
	.align		4
        /*001c*/ 	.byte	0x03, 0x1b
        /*001e*/ 	.short	0x00a8


	//----- nvinfo : EIATTR_NUM_BARRIERS
	.align		4
        /*0020*/ 	.byte	0x02, 0x4c
        /*0022*/ 	.byte	0x01
	.zero		1


	//----- nvinfo : EIATTR_EXTERNS
	.align		4
        /*0024*/ 	.byte	0x04, 0x0f
        /*0026*/ 	.short	(.L_25 - .L_24)


	//   ....[0]....
	.align		4
.L_24:
        /*0028*/ 	.word	index@(__assertfail)


	//----- nvinfo : EIATTR_ANNOTATIONS
	.align		4
.L_25:
        /*002c*/ 	.byte	0x04, 0x55
        /*002e*/ 	.short	(.L_27 - .L_26)


	//   ....[0]....
.L_26:
        /*0030*/ 	.word	0x00000001
        /*0034*/ 	.byte	0x10, 0x0b, 0x00, 0x00, 0x01, 0x00, 0x00, 0x00, 0x10, 0x43, 0x00, 0x00, 0x01, 0x00, 0x00, 0x00
        /*0044*/ 	.byte	0x00, 0x4f, 0x00, 0x00


	//----- nvinfo : EIATTR_MERCURY_ISA_VERSION
	.align		4
.L_27:
        /*0048*/ 	.byte	0x03, 0x5f
        /*004a*/ 	.short	0x0101


	//----- nvinfo : EIATTR_INT_WARP_WIDE_INSTR_OFFSETS
	.align		4
        /*004c*/ 	.byte	0x04, 0x31
        /*004e*/ 	.short	(.L_29 - .L_28)


	//   ....[0]....
.L_28:
        /*0050*/ 	.word	0x00000420


	//   ....[1]....
        /*0054*/ 	.word	0x00000440


	//   ....[2]....
        /*0058*/ 	.word	0x000004c0


	//   ....[3]....
        /*005c*/ 	.word	0x000004d0


	//   ....[4]....
        /*0060*/ 	.word	0x000004e0


	//   ....[5]....
        /*0064*/ 	.word	0x00000500


	//   ....[6]....
        /*0068*/ 	.word	0x00000590


	//   ....[7]....
        /*006c*/ 	.word	0x000005b0


	//----- nvinfo : EIATTR_COOP_GROUP_MASK_REGIDS
	.align		4
.L_29:
        /*0070*/ 	.byte	0x04, 0x29
        /*0072*/ 	.short	(.L_31 - .L_30)


	//   ....[0]....
.L_30:
        /*0074*/ 	.word	0xffffffff


	//   ....[1]....
        /*0078*/ 	.word	0xffffffff


	//   ....[2]....
        /*007c*/ 	.word	0xffffffff


	//   ....[3]....
        /*0080*/ 	.word	0xffffffff


	//   ....[4]....
        /*0084*/ 	.word	0xffffffff


	//   ....[5]....
        /*0088*/ 	.word	0xffffffff


	//----- nvinfo : EIATTR_COOP_GROUP_INSTR_OFFSETS
	.align		4
.L_31:
        /*008c*/ 	.byte	0x04, 0x28
        /*008e*/ 	.short	(.L_33 - .L_32)


	//   ....[0]....
.L_32:
        /*0090*/ 	.word	0x00000070


	//   ....[1]....
        /*0094*/ 	.word	0x00000080


	//   ....[2]....
        /*0098*/ 	.word	0x00000140


	//   ....[3]....
        /*009c*/ 	.word	0x00000310


	//   ....[4]....
        /*00a0*/ 	.word	0x00000350


	//   ....[5]....
        /*00a4*/ 	.word	0x000003a0


	//----- nvinfo : EIATTR_REG_RECONFIG
	.align		4
.L_33:
        /*00a8*/ 	.byte	0x01, 0x54
	.zero		2


	//----- nvinfo : EIATTR_SYSCALL_OFFSETS
	.align		4
        /*00ac*/ 	.byte	0x04, 0x46
        /*00ae*/ 	.short	(.L_35 - .L_34)


	//   ....[0]....
.L_34:
        /*00b0*/ 	.word	0x00001640


	//----- nvinfo : EIATTR_MBARRIER_INSTR_OFFSETS
	.align		4
.L_35:
        /*00b4*/ 	.byte	0x04, 0x39
        /*00b6*/ 	.short	(.L_37 - .L_36)


	//   ....[0]....
.L_36:
        /*00b8*/ 	.word	0x00000240
        /*00bc*/ 	.word	0x000000ff
        /*00c0*/ 	.word	0x00000000
        /*00c4*/ 	.short	0x0100
        /*00c6*/ 	.byte	0x08
	.zero		1


	//   ....[1]....
        /*00c8*/ 	.word	0x00000250
        /*00cc*/ 	.word	0x000000ff
        /*00d0*/ 	.word	0x00000030
        /*00d4*/ 	.short	0x0100
        /*00d6*/ 	.byte	0x08
	.zero		1


	//   ....[2]....
        /*00d8*/ 	.word	0x00000260
        /*00dc*/ 	.word	0x000000ff
        /*00e0*/ 	.word	0x00000008
        /*00e4*/ 	.short	0x0100
        /*00e6*/ 	.byte	0x08
	.zero		1


	//   ....[3]....
        /*00e8*/ 	.word	0x00000270
        /*00ec*/ 	.word	0x000000ff
        /*00f0*/ 	.word	0x00000038
        /*00f4*/ 	.short	0x0100
        /*00f6*/ 	.byte	0x08
	.zero		1


	//   ....[4]....
        /*00f8*/ 	.word	0x00000280
        /*00fc*/ 	.word	0x000000ff
        /*0100*/ 	.word	0x00000010
        /*0104*/ 	.short	0x0100
        /*0106*/ 	.byte	0x08
	.zero		1


	//   ....[5]....
        /*0108*/ 	.word	0x00000290
        /*010c*/ 	.word	0x000000ff
        /*0110*/ 	.word	0x00000040
        /*0114*/ 	.short	0x0100
        /*0116*/ 	.byte	0x08
	.zero		1


	//   ....[6]....
        /*0118*/ 	.word	0x000002a0
        /*011c*/ 	.word	0x000000ff
        /*0120*/ 	.word	0x00000018
        /*0124*/ 	.short	0x0100
        /*0126*/ 	.byte	0x08
	.zero		1


	//   ....[7]....
        /*0128*/ 	.word	0x000002b0
        /*012c*/ 	.word	0x000000ff
        /*0130*/ 	.word	0x00000048
        /*0134*/ 	.short	0x0100
        /*0136*/ 	.byte	0x08
	.zero		1


	//   ....[8]....
        /*0138*/ 	.word	0x000002c0
        /*013c*/ 	.word	0x000000ff
        /*0140*/ 	.word	0x00000020
        /*0144*/ 	.short	0x0100
        /*0146*/ 	.byte	0x08
	.zero		1


	//   ....[9]....
        /*0148*/ 	.word	0x000002d0
        /*014c*/ 	.word	0x000000ff
        /*0150*/ 	.word	0x00000050
        /*0154*/ 	.short	0x0100
        /*0156*/ 	.byte	0x08
	.zero		1


	//   ....[10]....
        /*0158*/ 	.word	0x000002e0
        /*015c*/ 	.word	0x000000ff
        /*0160*/ 	.word	0x00000028
        /*0164*/ 	.short	0x0100
        /*0166*/ 	.byte	0x08
	.zero		1


	//   ....[11]....
        /*0168*/ 	.word	0x000002f0
        /*016c*/ 	.word	0x000000ff
        /*0170*/ 	.word	0x00000058
        /*0174*/ 	.short	0x0100
        /*0176*/ 	.byte	0x08
	.zero		1


	//   ....[12]....
        /*0178*/ 	.word	0x000005f0
        /*017c*/ 	.word	0x000000ff
        /*0180*/ 	.word	0x00000090
        /*0184*/ 	.short	0x0100
        /*0186*/ 	.byte	0x08
	.zero		1


	//   ....[13]....
        /*0188*/ 	.word	0x00000660
        /*018c*/ 	.word	0x000000ff
        /*0190*/ 	.word	0x00000098
        /*0194*/ 	.short	0x0100
        /*0196*/ 	.byte	0x08
	.zero		1


	//   ....[14]....
        /*0198*/ 	.word	0x00000680
        /*019c*/ 	.word	0x000000ff
        /*01a0*/ 	.word	0x00000070
        /*01a4*/ 	.short	0x0100
        /*01a6*/ 	.byte	0x09
	.zero		1


	//   ....[15]....
        /*01a8*/ 	.word	0x00000690
        /*01ac*/ 	.word	0x000000ff
        /*01b0*/ 	.word	0x00000078
        /*01b4*/ 	.short	0x0100
        /*01b6*/ 	.byte	0x09
	.zero		1


	//   ....[16]....
        /*01b8*/ 	.word	0x000006a0
        /*01bc*/ 	.word	0x000000ff
        /*01c0*/ 	.word	0x00000080
        /*01c4*/ 	.short	0x0100
        /*01c6*/ 	.byte	0x09
	.zero		1


	//   ....[17]....
        /*01c8*/ 	.word	0x000006b0
        /*01cc*/ 	.word	0x000000ff
        /*01d0*/ 	.word	0x00000088
        /*01d4*/ 	.short	0x0100
        /*01d6*/ 	.byte	0x09
	.zero		1


	//   ....[18]....
        /*01d8*/ 	.word	0x00001520
        /*01dc*/ 	.word	0x0000003d
        /*01e0*/ 	.word	0x00000000
        /*01e4*/ 	.short	0x010a
        /*01e6*/ 	.byte	0x2a
	.zero		1


	//   ....[19]....
        /*01e8*/ 	.word	0x000016c0
        /*01ec*/ 	.word	0x00000003
        /*01f0*/ 	.word	0x00000000
        /*01f4*/ 	.short	0x010a
        /*01f6*/ 	.byte	0x3f
	.zero		1


	//   ....[20]....
        /*01f8*/ 	.word	0x00001700
        /*01fc*/ 	.word	0x00000003
        /*0200*/ 	.word	0x00000000
        /*0204*/ 	.short	0x010a
        /*0206*/ 	.byte	0x3f
	.zero		1


	//   ....[21]....
        /*0208*/ 	.word	0x00001a00
        /*020c*/ 	.word	0x000000ff
        /*0210*/ 	.word	0x00000000
        /*0214*/ 	.short	0x010a
        /*0216*/ 	.byte	0x04
	.zero		1


	//   ....[22]....
        /*0218*/ 	.word	0x00001a40
        /*021c*/ 	.word	0x000000ff
        /*0220*/ 	.word	0x00000000
        /*0224*/ 	.short	0x010a
        /*0226*/ 	.byte	0x04
	.zero		1


	//   ....[23]....
        /*0228*/ 	.word	0x00001ca0
        /*022c*/ 	.word	0x000000ff
        /*0230*/ 	.word	0x00000000
        /*0234*/ 	.short	0x0101
        /*0236*/ 	.byte	0x04
	.zero		1


	//   ....[24]....
        /*0238*/ 	.word	0x00001d90
        /*023c*/ 	.word	0x0000003e
        /*0240*/ 	.word	0x00000000
        /*0244*/ 	.short	0x0101
        /*0246*/ 	.byte	0x2f
	.zero		1


	//   ....[25]....
        /*0248*/ 	.word	0x00001e60
        /*024c*/ 	.word	0x000000ff
        /*0250*/ 	.word	0x00000000
        /*0254*/ 	.short	0x0101
        /*0256*/ 	.byte	0x06
	.zero		1


	//   ....[26]....
        /*0258*/ 	.word	0x00001f10
        /*025c*/ 	.word	0x0000003d
        /*0260*/ 	.word	0x00000010
        /*0264*/ 	.short	0x010a
        /*0266*/ 	.byte	0x2a
	.zero		1


	//   ....[27]....
        /*0268*/ 	.word	0x00004330
        /*026c*/ 	.word	0x00000040
        /*0270*/ 	.word	0x00000000
        /*0274*/ 	.short	0x0101
        /*0276*/ 	.byte	0x2f
	.zero		1


	//   ....[28]....
        /*0278*/ 	.word	0x00004c90
        /*027c*/ 	.word	0x0000000a
        /*0280*/ 	.word	0x00000030
        /*0284*/ 	.short	0x010a
        /*0286*/ 	.byte	0x3f
	.zero		1


	//   ....[29]....
        /*0288*/ 	.word	0x00005010
        /*028c*/ 	.word	0x00000005
        /*0290*/ 	.word	0x00000098
        /*0294*/ 	.short	0x0101
        /*0296*/ 	.byte	0x3f
	.zero		1


	//   ....[30]....
        /*0298*/ 	.word	0x00005790
        /*029c*/ 	.word	0x00000009
        /*02a0*/ 	.word	0x00000000
        /*02a4*/ 	.short	0x010a
        /*02a6*/ 	.byte	0x3f
	.zero		1


	//   ....[31]....
        /*02a8*/ 	.word	0x00005810
        /*02ac*/ 	.word	0x00000008
        /*02b0*/ 	.word	0x00000000
        /*02b4*/ 	.short	0x010a
        /*02b6*/ 	.byte	0x3f
	.zero		1


	//   ....[32]....
        /*02b8*/ 	.word	0x000058a0
        /*02bc*/ 	.word	0x00000009
        /*02c0*/ 	.word	0x00000000
        /*02c4*/ 	.short	0x010a
        /*02c6*/ 	.byte	0x3f
	.zero		1


	//   ....[33]....
        /*02c8*/ 	.word	0x00005930
        /*02cc*/ 	.word	0x00000008
        /*02d0*/ 	.word	0x00000000
        /*02d4*/ 	.short	0x010a
        /*02d6*/ 	.byte	0x3f
	.zero		1


	//   ....[34]....
        /*02d8*/ 	.word	0x000059c0
        /*02dc*/ 	.word	0x0000000b
        /*02e0*/ 	.word	0x00000000
        /*02e4*/ 	.short	0x010a
        /*02e6*/ 	.byte	0x3f
	.zero		1


	//   ....[35]....
        /*02e8*/ 	.word	0x00005a50
        /*02ec*/ 	.word	0x00000003
        /*02f0*/ 	.word	0x00000000
        /*02f4*/ 	.short	0x010a
        /*02f6*/ 	.byte	0x3f
	.zero		1


	//   ....[36]....
        /*02f8*/ 	.word	0x00005ab0
        /*02fc*/ 	.word	0x0000003f
        /*0300*/ 	.word	0x00000000
        /*0304*/ 	.short	0x010a
        /*0306*/ 	.byte	0x3f
	.zero		1


	//   ....[37]....
        /*0308*/ 	.word	0x00005b00
        /*030c*/ 	.word	0x00000003
        /*0310*/ 	.word	0x00000000
        /*0314*/ 	.short	0x010a
        /*0316*/ 	.byte	0x3f
	.zero		1


	//   ....[38]....
        /*0318*/ 	.word	0x00005b60
        /*031c*/ 	.word	0x00000004
        /*0320*/ 	.word	0x00000000
        /*0324*/ 	.short	0x010a
        /*0326*/ 	.byte	0x3f
	.zero		1


	//   ....[39]....
        /*0328*/ 	.word	0x00005bb0
        /*032c*/ 	.word	0x0000003f
        /*0330*/ 	.word	0x00000010
        /*0334*/ 	.short	0x010a
        /*0336*/ 	.byte	0x3f
	.zero		1


	//   ....[40]....
        /*0338*/ 	.word	0x00005c80
        /*033c*/ 	.word	0x0000000a
        /*0340*/ 	.word	0x00000030
        /*0344*/ 	.short	0x010a
        /*0346*/ 	.byte	0x3f
	.zero		1


	//   ....[41]....
        /*0348*/ 	.word	0x00005d50
        /*034c*/ 	.word	0x00000009
        /*0350*/ 	.word	0x00000000
        /*0354*/ 	.short	0x010a
        /*0356*/ 	.byte	0x3f
	.zero		1


	//   ....[42]....
        /*0358*/ 	.word	0x00005da0
        /*035c*/ 	.word	0x00000008
        /*0360*/ 	.word	0x00000000
        /*0364*/ 	.short	0x010a
        /*0366*/ 	.byte	0x3f
	.zero		1


	//   ....[43]....
        /*0368*/ 	.word	0x00005df0
        /*036c*/ 	.word	0x00000009
        /*0370*/ 	.word	0x00000000
        /*0374*/ 	.short	0x010a
        /*0376*/ 	.byte	0x3f
	.zero		1


	//   ....[44]....
        /*0378*/ 	.word	0x00005e40
        /*037c*/ 	.word	0x00000008
        /*0380*/ 	.word	0x00000000
        /*0384*/ 	.short	0x010a
        /*0386*/ 	.byte	0x3f
	.zero		1


	//   ....[45]....
        /*0388*/ 	.word	0x00005e90
        /*038c*/ 	.word	0x0000000b
        /*0390*/ 	.word	0x00000000
        /*0394*/ 	.short	0x010a
        /*0396*/ 	.byte	0x3f
	.zero		1


	//----- nvinfo : EIATTR_NUM_MBARRIERS
	.align		4
.L_37:
        /*0398*/ 	.byte	0x03, 0x38
        /*039a*/ 	.short	0x0012


	//----- nvinfo : EIATTR_EXIT_INSTR_OFFSETS
	.align		4
        /*039c*/ 	.byte	0x04, 0x1c
        /*039e*/ 	.short	(.L_39 - .L_38)


	//   ....[0]....
.L_38:
        /*03a0*/ 	.word	0x000011c0


	//   ....[1]....
        /*03a4*/ 	.word	0x00001220


	//   ....[2]....
        /*03a8*/ 	.word	0x000049c0


	//   ....[3]....
        /*03ac*/ 	.word	0x000049f0


	//   ....[4]....
        /*03b0*/ 	.word	0x00005aa0


	//----- nvinfo : EIATTR_MAX_THREADS
	.align		4
.L_39:
        /*03b4*/ 	.byte	0x04, 0x05
        /*03b6*/ 	.short	(.L_41 - .L_40)
.L_40:
        /*03b8*/ 	.word	0x00000180
        /*03bc*/ 	.word	0x00000001
        /*03c0*/ 	.word	0x00000001


	//----- nvinfo : EIATTR_CRS_STACK_SIZE
	.align		4
.L_41:
        /*03c4*/ 	.byte	0x04, 0x1e
        /*03c6*/ 	.short	(.L_43 - .L_42)
.L_42:
        /*03c8*/ 	.word	0x00000000


	//----- nvinfo : EIATTR_CBANK_PARAM_SIZE
	.align		4
.L_43:
        /*03cc*/ 	.byte	0x03, 0x19
        /*03ce*/ 	.short	0x0470


	//----- nvinfo : EIATTR_PARAM_CBANK
	.align		4
        /*03d0*/ 	.byte	0x04, 0x0a
        /*03d2*/ 	.short	(.L_45 - .L_44)
	.align		4
.L_44:
        /*03d4*/ 	.word	index@(.nv.constant0._ZN7cutlass13device_kernelINS_4gemm6kernel13GemmUniversalIN4cute5tupleIJiiiiEEENS1_10collective13CollectiveMmaINS1_34MainloopSm90TmaGmmaWarpSpecializedILi6ENS5_IJNS4_1CILi1EEESB_SB_EEENS1_32KernelTmaWarpSpecializedPingpongEEENS5_IJNSA_ILi64EEESF_NSA_ILi32EEEEEENS_10tfloat32_tENS5_IJlSB_lEEESI_SJ_NS4_8TiledMMAINS4_8MMA_AtomIJNS4_4SM904GMMA29MMA_64x64x8_F32TF32TF32_SS_TNILNSN_7ScaleInE1ELSP_1EEEEEENS4_6LayoutISC_NS5_IJNSA_ILi0EEEST_ST_EEEEENS5_IJNS4_10UnderscoreESW_SW_EEEEENS4_13SM90_TMA_LOADENS4_14ComposedLayoutINS4_7SwizzleILi3ELi4ELi3EEENS4_18smem_ptr_flag_bitsILi32EEENSS_INS5_IJNSA_ILi8EEESG_EEENS5_IJSG_SB_EEEEEEEvNS4_8identityESZ_S19_vS1A_EENS_8epilogue10collective6detail29Sm90TmaWarpSpecializedAdapterINS1D_15DefaultEpilogueISI_SJ_SJ_NS1C_6thread17LinearCombinationISI_Li1EffLNS1H_9ScaleType4KindE0ELNS_15FloatRoundStyleE2ESI_EENS1_15EpilogueDefaultEEEEEvvEEEEvNT_6ParamsE)
        /*03d8*/ 	.short	0x0210
        /*03da*/ 	.short	0x0470


	//----- nvinfo : EIATTR_SW_WAR
	.align		4
.L_45:
        /*03dc*/ 	.byte	0x04, 0x36
        /*03de*/ 	.short	(.L_47 - .L_46)
.L_46:
        /*03e0*/ 	.word	0x00000008
.L_47:


//--------------------- .nv.callgraph             --------------------------
	.section	.nv.callgraph,"",@"SHT_CUDA_CALLGRAPH"
	.align	4
	.sectionentsize	8
	.align		4
        /*0000*/ 	.word	0x00000000
	.align		4
        /*0004*/ 	.word	0xffffffff
	.align		4
        /*0008*/ 	.word	index@(_ZN7cutlass13device_kernelINS_4gemm6kernel13GemmUniversalIN4cute5tupleIJiiiiEEENS1_10collective13CollectiveMmaINS1_34MainloopSm90TmaGmmaWarpSpecializedILi6ENS5_IJNS4_1CILi1EEESB_SB_EEENS1_32KernelTmaWarpSpecializedPingpongEEENS5_IJNSA_ILi64EEESF_NSA_ILi32EEEEEENS_10tfloat32_tENS5_IJlSB_lEEESI_SJ_NS4_8TiledMMAINS4_8MMA_AtomIJNS4_4SM904GMMA29MMA_64x64x8_F32TF32TF32_SS_TNILNSN_7ScaleInE1ELSP_1EEEEEENS4_6LayoutISC_NS5_IJNSA_ILi0EEEST_ST_EEEEENS5_IJNS4_10UnderscoreESW_SW_EEEEENS4_13SM90_TMA_LOADENS4_14ComposedLayoutINS4_7SwizzleILi3ELi4ELi3EEENS4_18smem_ptr_flag_bitsILi32EEENSS_INS5_IJNSA_ILi8EEESG_EEENS5_IJSG_SB_EEEEEEEvNS4_8identityESZ_S19_vS1A_EENS_8epilogue10collective6detail29Sm90TmaWarpSpecializedAdapterINS1D_15DefaultEpilogueISI_SJ_SJ_NS1C_6thread17LinearCombinationISI_Li1EffLNS1H_9ScaleType4KindE0ELNS_15FloatRoundStyleE2ESI_EENS1_15EpilogueDefaultEEEEEvvEEEEvNT_6ParamsE)
	.align		4
        /*000c*/ 	.word	index@(__assertfail)
	.align		4
        /*0010*/ 	.word	0x00000000
	.align		4
        /*0014*/ 	.word	0xfffffffe
	.align		4
        /*0018*/ 	.word	0x00000000
	.align		4
        /*001c*/ 	.word	0xfffffffd
	.align		4
        /*0020*/ 	.word	0x00000000
	.align		4
        /*0024*/ 	.word	0xfffffffc


//--------------------- .nv.constant4             --------------------------
	.section	.nv.constant4,"a",@progbits
	.align	8
	.align		8
.nv.constant4:
        /*0000*/ 	.dword	__assertfail
	.align		8
        /*0008*/ 	.dword	__unnamed_1
	.align		8
        /*0010*/ 	.dword	_ZN40_INTERNAL_f97b5c72_4_k_cu_5d0f4bc0_174044cuda3std3__45__cpo5beginE
	.align		8
        /*0018*/ 	.dword	_ZN40_INTERNAL_f97b5c72_4_k_cu_5d0f4bc0_174044cuda3std3__45__cpo3endE
	.align		8
        /*0020*/ 	.dword	_ZN40_INTERNAL_f97b5c72_4_k_cu_5d0f4bc0_174044cuda3std3__45__cpo6cbeginE
	.align		8
        /*0028*/ 	.dword	_ZN40_INTERNAL_f97b5c72_4_k_cu_5d0f4bc0_174044cuda3std3__45__cpo4cendE
	.align		8
        /*0030*/ 	.dword	_ZN40_INTERNAL_f97b5c72_4_k_cu_5d0f4bc0_174044cuda3std3__442_GLOBAL__N__f97b5c72_4_k_cu_5d0f4bc0_174046ignoreE
	.align		8
        /*0038*/ 	.dword	_ZN40_INTERNAL_f97b5c72_4_k_cu_5d0f4bc0_174044cuda3std3__419piecewise_constructE
	.align		8
        /*0040*/ 	.dword	_ZN40_INTERNAL_f97b5c72_4_k_cu_5d0f4bc0_174044cuda3std3__48in_placeE
	.align		8
        /*0048*/ 	.dword	_ZN40_INTERNAL_f97b5c72_4_k_cu_5d0f4bc0_174044cuda3std6ranges3__45__cpo4swapE
	.align		8
        /*0050*/ 	.dword	_ZN40_INTERNAL_f97b5c72_4_k_cu_5d0f4bc0_174044cuda3std6ranges3__45__cpo9iter_moveE
	.align		8
        /*0058*/ 	.dword	_ZN40_INTERNAL_f97b5c72_4_k_cu_5d0f4bc0_174044cute7productE
	.align		8
        /*0060*/ 	.dword	_ZN40_INTERNAL_f97b5c72_4_k_cu_5d0f4bc0_174044cute1_E
	.align		8
        /*0068*/ 	.dword	$str$22
	.align		8
        /*0070*/ 	.dword	$str$23


//--------------------- .text._ZN7cutlass13device_kernelINS_4gemm6kernel13GemmUniversalIN4cute5tupleIJiiiiEEENS1_10collective13CollectiveMmaINS1_34MainloopSm90TmaGmmaWarpSpecializedILi6ENS5_IJNS4_1CILi1EEESB_SB_EEENS1_32KernelTmaWarpSpecializedPingpongEEENS5_IJNSA_ILi64EEESF_NSA_ILi32EEEEEENS_10tfloat32_tENS5_IJlSB_lEEESI_SJ_NS4_8TiledMMAINS4_8MMA_AtomIJNS4_4SM904GMMA29MMA_64x64x8_F32TF32TF32_SS_TNILNSN_7ScaleInE1ELSP_1EEEEEENS4_6LayoutISC_NS5_IJNSA_ILi0EEEST_ST_EEEEENS5_IJNS4_10UnderscoreESW_SW_EEEEENS4_13SM90_TMA_LOADENS4_14ComposedLayoutINS4_7SwizzleILi3ELi4ELi3EEENS4_18smem_ptr_flag_bitsILi32EEENSS_INS5_IJNSA_ILi8EEESG_EEENS5_IJSG_SB_EEEEEEEvNS4_8identityESZ_S19_vS1A_EENS_8epilogue10collective6detail29Sm90TmaWarpSpecializedAdapterINS1D_15DefaultEpilogueISI_SJ_SJ_NS1C_6thread17LinearCombinationISI_Li1EffLNS1H_9ScaleType4KindE0ELNS_15FloatRoundStyleE2ESI_EENS1_15EpilogueDefaultEEEEEvvEEEEvNT_6ParamsE --------------------------
	.section	.text._ZN7cutlass13device_kernelINS_4gemm6kernel13GemmUniversalIN4cute5tupleIJiiiiEEENS1_10collective13CollectiveMmaINS1_34MainloopSm90TmaGmmaWarpSpecializedILi6ENS5_IJNS4_1CILi1EEESB_SB_EEENS1_32KernelTmaWarpSpecializedPingpongEEENS5_IJNSA_ILi64EEESF_NSA_ILi32EEEEEENS_10tfloat32_tENS5_IJlSB_lEEESI_SJ_NS4_8TiledMMAINS4_8MMA_AtomIJNS4_4SM904GMMA29MMA_64x64x8_F32TF32TF32_SS_TNILNSN_7ScaleInE1ELSP_1EEEEEENS4_6LayoutISC_NS5_IJNSA_ILi0EEEST_ST_EEEEENS5_IJNS4_10UnderscoreESW_SW_EEEEENS4_13SM90_TMA_LOADENS4_14ComposedLayoutINS4_7SwizzleILi3ELi4ELi3EEENS4_18smem_ptr_flag_bitsILi32EEENSS_INS5_IJNSA_ILi8EEESG_EEENS5_IJSG_SB_EEEEEEEvNS4_8identityESZ_S19_vS1A_EENS_8epilogue10collective6detail29Sm90TmaWarpSpecializedAdapterINS1D_15DefaultEpilogueISI_SJ_SJ_NS1C_6thread17LinearCombinationISI_Li1EffLNS1H_9ScaleType4KindE0ELNS_15FloatRoundStyleE2ESI_EENS1_15EpilogueDefaultEEEEEvvEEEEvNT_6ParamsE,"ax",@progbits
	.align	128
.text._ZN7cutlass13device_kernelINS_4gemm6kernel13GemmUniversalIN4cute5tupleIJiiiiEEENS1_10collective13CollectiveMmaINS1_34MainloopSm90TmaGmmaWarpSpecializedILi6ENS5_IJNS4_1CILi1EEESB_SB_EEENS1_32KernelTmaWarpSpecializedPingpongEEENS5_IJNSA_ILi64EEESF_NSA_ILi32EEEEEENS_10tfloat32_tENS5_IJlSB_lEEESI_SJ_NS4_8TiledMMAINS4_8MMA_AtomIJNS4_4SM904GMMA29MMA_64x64x8_F32TF32TF32_SS_TNILNSN_7ScaleInE1ELSP_1EEEEEENS4_6LayoutISC_NS5_IJNSA_ILi0EEEST_ST_EEEEENS5_IJNS4_10UnderscoreESW_SW_EEEEENS4_13SM90_TMA_LOADENS4_14ComposedLayoutINS4_7SwizzleILi3ELi4ELi3EEENS4_18smem_ptr_flag_bitsILi32EEENSS_INS5_IJNSA_ILi8EEESG_EEENS5_IJSG_SB_EEEEEEEvNS4_8identityESZ_S19_vS1A_EENS_8epilogue10collective6detail29Sm90TmaWarpSpecializedAdapterINS1D_15DefaultEpilogueISI_SJ_SJ_NS1C_6thread17LinearCombinationISI_Li1EffLNS1H_9ScaleType4KindE0ELNS_15FloatRoundStyleE2ESI_EENS1_15EpilogueDefaultEEEEEvvEEEEvNT_6ParamsE:
        .type           _ZN7cutlass13device_kernelINS_4gemm6kernel13GemmUniversalIN4cute5tupleIJiiiiEEENS1_10collective13CollectiveMmaINS1_34MainloopSm90TmaGmmaWarpSpecializedILi6ENS5_IJNS4_1CILi1EEESB_SB_EEENS1_32KernelTmaWarpSpecializedPingpongEEENS5_IJNSA_ILi64EEESF_NSA_ILi32EEEEEENS_10tfloat32_tENS5_IJlSB_lEEESI_SJ_NS4_8TiledMMAINS4_8MMA_AtomIJNS4_4SM904GMMA29MMA_64x64x8_F32TF32TF32_SS_TNILNSN_7ScaleInE1ELSP_1EEEEEENS4_6LayoutISC_NS5_IJNSA_ILi0EEEST_ST_EEEEENS5_IJNS4_10UnderscoreESW_SW_EEEEENS4_13SM90_TMA_LOADENS4_14ComposedLayoutINS4_7SwizzleILi3ELi4ELi3EEENS4_18smem_ptr_flag_bitsILi32EEENSS_INS5_IJNSA_ILi8EEESG_EEENS5_IJSG_SB_EEEEEEEvNS4_8identityESZ_S19_vS1A_EENS_8epilogue10collective6detail29Sm90TmaWarpSpecializedAdapterINS1D_15DefaultEpilogueISI_SJ_SJ_NS1C_6thread17LinearCombinationISI_Li1EffLNS1H_9ScaleType4KindE0ELNS_15FloatRoundStyleE2ESI_EENS1_15EpilogueDefaultEEEEEvvEEEEvNT_6ParamsE,@function
        .size           _ZN7cutlass13device_kernelINS_4gemm6kernel13GemmUniversalIN4cute5tupleIJiiiiEEENS1_10collective13CollectiveMmaINS1_34MainloopSm90TmaGmmaWarpSpecializedILi6ENS5_IJNS4_1CILi1EEESB_SB_EEENS1_32KernelTmaWarpSpecializedPingpongEEENS5_IJNSA_ILi64EEESF_NSA_ILi32EEEEEENS_10tfloat32_tENS5_IJlSB_lEEESI_SJ_NS4_8TiledMMAINS4_8MMA_AtomIJNS4_4SM904GMMA29MMA_64x64x8_F32TF32TF32_SS_TNILNSN_7ScaleInE1ELSP_1EEEEEENS4_6LayoutISC_NS5_IJNSA_ILi0EEEST_ST_EEEEENS5_IJNS4_10UnderscoreESW_SW_EEEEENS4_13SM90_TMA_LOADENS4_14ComposedLayoutINS4_7SwizzleILi3ELi4ELi3EEENS4_18smem_ptr_flag_bitsILi32EEENSS_INS5_IJNSA_ILi8EEESG_EEENS5_IJSG_SB_EEEEEEEvNS4_8identityESZ_S19_vS1A_EENS_8epilogue10collective6detail29Sm90TmaWarpSpecializedAdapterINS1D_15DefaultEpilogueISI_SJ_SJ_NS1C_6thread17LinearCombinationISI_Li1EffLNS1H_9ScaleType4KindE0ELNS_15FloatRoundStyleE2ESI_EENS1_15EpilogueDefaultEEEEEvvEEEEvNT_6ParamsE,(.L_x_137 - _ZN7cutlass13device_kernelINS_4gemm6kernel13GemmUniversalIN4cute5tupleIJiiiiEEENS1_10collective13CollectiveMmaINS1_34MainloopSm90TmaGmmaWarpSpecializedILi6ENS5_IJNS4_1CILi1EEESB_SB_EEENS1_32KernelTmaWarpSpecializedPingpongEEENS5_IJNSA_ILi64EEESF_NSA_ILi32EEEEEENS_10tfloat32_tENS5_IJlSB_lEEESI_SJ_NS4_8TiledMMAINS4_8MMA_AtomIJNS4_4SM904GMMA29MMA_64x64x8_F32TF32TF32_SS_TNILNSN_7ScaleInE1ELSP_1EEEEEENS4_6LayoutISC_NS5_IJNSA_ILi0EEEST_ST_EEEEENS5_IJNS4_10UnderscoreESW_SW_EEEEENS4_13SM90_TMA_LOADENS4_14ComposedLayoutINS4_7SwizzleILi3ELi4ELi3EEENS4_18smem_ptr_flag_bitsILi32EEENSS_INS5_IJNSA_ILi8EEESG_EEENS5_IJSG_SB_EEEEEEEvNS4_8identityESZ_S19_vS1A_EENS_8epilogue10collective6detail29Sm90TmaWarpSpecializedAdapterINS1D_15DefaultEpilogueISI_SJ_SJ_NS1C_6thread17LinearCombinationISI_Li1EffLNS1H_9ScaleType4KindE0ELNS_15FloatRoundStyleE2ESI_EENS1_15EpilogueDefaultEEEEEvvEEEEvNT_6ParamsE)
        .other          _ZN7cutlass13device_kernelINS_4gemm6kernel13GemmUniversalIN4cute5tupleIJiiiiEEENS1_10collective13CollectiveMmaINS1_34MainloopSm90TmaGmmaWarpSpecializedILi6ENS5_IJNS4_1CILi1EEESB_SB_EEENS1_32KernelTmaWarpSpecializedPingpongEEENS5_IJNSA_ILi64EEESF_NSA_ILi32EEEEEENS_10tfloat32_tENS5_IJlSB_lEEESI_SJ_NS4_8TiledMMAINS4_8MMA_AtomIJNS4_4SM904GMMA29MMA_64x64x8_F32TF32TF32_SS_TNILNSN_7ScaleInE1ELSP_1EEEEEENS4_6LayoutISC_NS5_IJNSA_ILi0EEEST_ST_EEEEENS5_IJNS4_10UnderscoreESW_SW_EEEEENS4_13SM90_TMA_LOADENS4_14ComposedLayoutINS4_7SwizzleILi3ELi4ELi3EEENS4_18smem_ptr_flag_bitsILi32EEENSS_INS5_IJNSA_ILi8EEESG_EEENS5_IJSG_SB_EEEEEEEvNS4_8identityESZ_S19_vS1A_EENS_8epilogue10collective6detail29Sm90TmaWarpSpecializedAdapterINS1D_15DefaultEpilogueISI_SJ_SJ_NS1C_6thread17LinearCombinationISI_Li1EffLNS1H_9ScaleType4KindE0ELNS_15FloatRoundStyleE2ESI_EENS1_15EpilogueDefaultEEEEEvvEEEEvNT_6ParamsE,@"STO_CUDA_ENTRY STV_DEFAULT"
_ZN7cutlass13device_kernelINS_4gemm6kernel13GemmUniversalIN4cute5tupleIJiiiiEEENS1_10collective13CollectiveMmaINS1_34MainloopSm90TmaGmmaWarpSpecializedILi6ENS5_IJNS4_1CILi1EEESB_SB_EEENS1_32KernelTmaWarpSpecializedPingpongEEENS5_IJNSA_ILi64EEESF_NSA_ILi32EEEEEENS_10tfloat32_tENS5_IJlSB_lEEESI_SJ_NS4_8TiledMMAINS4_8MMA_AtomIJNS4_4SM904GMMA29MMA_64x64x8_F32TF32TF32_SS_TNILNSN_7ScaleInE1ELSP_1EEEEEENS4_6LayoutISC_NS5_IJNSA_ILi0EEEST_ST_EEEEENS5_IJNS4_10UnderscoreESW_SW_EEEEENS4_13SM90_TMA_LOADENS4_14ComposedLayoutINS4_7SwizzleILi3ELi4ELi3EEENS4_18smem_ptr_flag_bitsILi32EEENSS_INS5_IJNSA_ILi8EEESG_EEENS5_IJSG_SB_EEEEEEEvNS4_8identityESZ_S19_vS1A_EENS_8epilogue10collective6detail29Sm90TmaWarpSpecializedAdapterINS1D_15DefaultEpilogueISI_SJ_SJ_NS1C_6thread17LinearCombinationISI_Li1EffLNS1H_9ScaleType4KindE0ELNS_15FloatRoundStyleE2ESI_EENS1_15EpilogueDefaultEEEEEvvEEEEvNT_6ParamsE:
[----:B------:R-:W0:Y:S02]  /*0000*/  LDC R1, c[0x0][0x28] ;  /* 0x00000a00ff017b82 */ /* 0x000e240000000800 */
[----:B0-----:R-:W-:Y:S01]  /*0010*/  VIADD R1, R1, 0xfffffff8 ;  /* 0xfffffff801017836 */ /* 0x001fe20000000000 */
[----:B------:R-:W0:Y:S01]  /*0020*/  S2R R4, SR_TID.X ;  /* 0x0000000000047919 */ /* 0x000e220000002100 */
[----:B------:R-:W-:Y:S01]  /*0030*/  ELECT P0, URZ, PT ;  /* 0x00000000003f782f */ /* 0x000fe20003800000 */
[----:B------:R-:W-:Y:S01]  /*0040*/  BSSY B0, `(.L_x_0) ;  /* 0x000000f000007945 */ /* 0x000fe20003800000 */
[--C-:B0-----:R-:W-:Y:S02]  /*0050*/  SHF.R.U32.HI R0, RZ, 0x5, R4.reuse ;  /* 0x00000005ff007819 */ /* 0x101fe40000011604 */
[----:B------:R-:W-:-:S03]  /*0060*/  SHF.R.U32.HI R5, RZ, 0x7, R4 ;  /* 0x00000007ff057819 */ /* 0x000fc60000011604 */
[----:B------:R-:W0:Y:S04]  /*0070*/  SHFL.IDX PT, R2, R0, RZ, 0x1f ;  /* 0x00001fff00027589 */ /* 0x000e2800000e0000 */
[----:B------:R1:W2:Y:S01]  /*0080*/  SHFL.IDX PT, R8, R5, RZ, 0x1f ;  /* 0x00001fff05087589 */ /* 0x0002a200000e0000 */
[----:B0-----:R-:W-:-:S13]  /*0090*/  ISETP.NE.OR P0, PT, R2, RZ, !P0 ;  /* 0x000000ff0200720c */ /* 0x001fda0004705670 */
[----:B-12---:R-:W-:Y:S05]  /*00a0*/  @P0 BRA `(.L_x_1) ;  /* 0x0000000000200947 */ /* 0x006fea0003800000 */
[----:B------:R-:W-:Y:S02]  /*00b0*/  ULDC.64 UR4, c[0x0][0x198] ;  /* 0x0000660000047ab9 */ /* 0x000fe40000000a00 */
[----:B------:R-:W-:Y:S02]  /*00c0*/  UIADD3 UR6, UP0, UR4, 0xf0, URZ ;  /* 0x000000f004067890 */ /* 0x000fe4000ff1e03f */
[----:B------:R-:W-:Y:S02]  /*00d0*/  UIADD3 UR4, UP1, UR4, 0x1f0, URZ ;  /* 0x000001f004047890 */ /* 0x000fe4000ff3e03f */
[----:B------:R-:W-:Y:S02]  /*00e0*/  UIADD3.X UR7, URZ, UR5, URZ, UP0, !UPT ;  /* 0x000000053f077290 */ /* 0x000fe400087fe43f */
[----:B------:R-:W-:-:S07]  /*00f0*/  UIADD3.X UR5, URZ, UR5, URZ, UP1, !UPT ;  /* 0x000000053f057290 */ /* 0x000fce0008ffe43f */
[----:B------:R0:W-:Y:S02]  /*0100*/  UTMACCTL.PF [UR6] ;  /* 0x00000000060079b9 */ /* 0x0001e40008040000 */
[----:B------:R0:W-:Y:S02]  /*0110*/  UTMACCTL.PF [UR4] ;  /* 0x00000000040079b9 */ /* 0x0001e40008040000 */
[----:B0-----:R-:W-:Y:S01]  /*0120*/  NOP ;  /* 0x0000000000007918 */ /* 0x001fe20000000000 */
.L_x_1:
[----:B------:R-:W-:Y:S05]  /*0130*/  BSYNC B0 ;  /* 0x0000000000007941 */ /* 0x000fea0003800000 */
.L_x_0:
[----:B------:R-:W0:Y:S02]  /*0140*/  SHFL.IDX PT, R3, R0, RZ, 0x1f ;  /* 0x00001fff00037589 */ /* 0x000e2400000e0000 */
[----:B0-----:R-:W-:-:S13]  /*0150*/  ISETP.NE.AND P0, PT, R3, RZ, PT ;  /* 0x000000ff0300720c */ /* 0x001fda0003f05270 */
[----:B------:R-:W-:Y:S05]  /*0160*/  @P0 BRA `(.L_x_2) ;  /* 0x0000000000680947 */ /* 0x000fea0003800000 */
[----:B------:R-:W0:Y:S01]  /*0170*/  S2UR UR8, SR_CgaCtaId ;  /* 0x00000000000879c3 */ /* 0x000e220000008800 */
[----:B------:R-:W-:Y:S01]  /*0180*/  UMOV UR4, 0x400 ;  /* 0x0000040000047882 */ /* 0x000fe20000000000 */
[----:B------:R-:W-:Y:S01]  /*0190*/  UMOV UR5, 0x1 ;  /* 0x0000000100057882 */ /* 0x000fe20000000000 */
[----:B------:R-:W-:Y:S01]  /*01a0*/  UMOV UR6, 0x80 ;  /* 0x0000008000067882 */ /* 0x000fe20000000000 */
[----:B------:R-:W-:Y:S01]  /*01b0*/  ELECT P0, URZ, PT ;  /* 0x00000000003f782f */ /* 0x000fe20003800000 */
[----:B------:R-:W-:-:S04]  /*01c0*/  UIADD3 UR6, -UR6, 0x100000, URZ ;  /* 0x0010000006067890 */ /* 0x000fc8000fffe13f */
[----:B------:R-:W-:Y:S02]  /*01d0*/  USHF.L.U32 UR7, UR6, 0xb, URZ ;  /* 0x0000000b06077899 */ /* 0x000fe4000800063f */
[----:B------:R-:W-:Y:S02]  /*01e0*/  USHF.L.U32 UR6, UR6, 0x1, URZ ;  /* 0x0000000106067899 */ /* 0x000fe4000800063f */
[----:B0-----:R-:W-:Y:S02]  /*01f0*/  ULEA UR8, UR8, UR4, 0x18 ;  /* 0x0000000408087291 */ /* 0x001fe4000f8ec03f */
[----:B------:R-:W-:-:S04]  /*0200*/  UIADD3 UR4, -UR5, 0x100000, URZ ;  /* 0x0010000005047890 */ /* 0x000fc8000fffe13f */
[----:B------:R-:W-:Y:S02]  /*0210*/  USHF.L.U32 UR5, UR4, 0xb, URZ ;  /* 0x0000000b04057899 */ /* 0x000fe4000800063f */
[----:B------:R-:W-:Y:S01]  /*0220*/  USHF.L.U32 UR4, UR4, 0x1, URZ ;  /* 0x0000000104047899 */ /* 0x000fe2000800063f */
[----:B------:R-:W0:Y:S11]  /*0230*/  FENCE.VIEW.ASYNC.S ;  /* 0x00000000000073c6 */ /* 0x000e360000000000 */
[----:B0-----:R0:W1:Y:S01]  /*0240*/  SYNCS.EXCH.64 URZ, [UR8], UR4 ;  /* 0x00000004083f75b2 */ /* 0x0010620008000100 */
[----:B------:R0:W2:Y:S01]  /*0250*/  SYNCS.EXCH.64 URZ, [UR8+0x30], UR6 ;  /* 0x00003006083f75b2 */ /* 0x0000a20008000100 */
[----:B------:R0:W3:Y:S01]  /*0260*/  SYNCS.EXCH.64 URZ, [UR8+0x8], UR4 ;  /* 0x00000804083f75b2 */ /* 0x0000e20008000100 */
[----:B------:R0:W4:Y:S01]  /*0270*/  SYNCS.EXCH.64 URZ, [UR8+0x38], UR6 ;  /* 0x00003806083f75b2 */ /* 0x0001220008000100 */
[----:B------:R0:W0:Y:S01]  /*0280*/  SYNCS.EXCH.64 URZ, [UR8+0x10], UR4 ;  /* 0x00001004083f75b2 */ /* 0x0000220008000100 */
[----:B------:R0:W0:Y:S01]  /*0290*/  SYNCS.EXCH.64 URZ, [UR8+0x40], UR6 ;  /* 0x00004006083f75b2 */ /* 0x0000220008000100 */
[----:B------:R0:W0:Y:S01]  /*02a0*/  SYNCS.EXCH.64 URZ, [UR8+0x18], UR4 ;  /* 0x00001804083f75b2 */ /* 0x0000220008000100 */
[----:B------:R0:W0:Y:S01]  /*02b0*/  SYNCS.EXCH.64 URZ, [UR8+0x48], UR6 ;  /* 0x00004806083f75b2 */ /* 0x0000220008000100 */
[----:B------:R0:W0:Y:S01]  /*02c0*/  SYNCS.EXCH.64 URZ, [UR8+0x20], UR4 ;  /* 0x00002004083f75b2 */ /* 0x0000220008000100 */
[----:B------:R0:W0:Y:S01]  /*02d0*/  SYNCS.EXCH.64 URZ, [UR8+0x50], UR6 ;  /* 0x00005006083f75b2 */ /* 0x0000220008000100 */
[----:B------:R0:W0:Y:S01]  /*02e0*/  SYNCS.EXCH.64 URZ, [UR8+0x28], UR4 ;  /* 0x00002804083f75b2 */ /* 0x0000220008000100 */
[----:B------:R0:W0:Y:S01]  /*02f0*/  SYNCS.EXCH.64 URZ, [UR8+0x58], UR6 ;  /* 0x00005806083f75b2 */ /* 0x0000220008000100 */
[----:B------:R-:W-:Y:S01]  /*0300*/  NOP ;  /* 0x0000000000007918 */ /* 0x000fe20000000000 */
.L_x_2:
[----:B------:R-:W5:Y:S01]  /*0310*/  SHFL.IDX PT, R6, R0, RZ, 0x1f ;  /* 0x00001fff00067589 */ /* 0x000f6200000e0000 */
[----:B------:R-:W-:Y:S01]  /*0320*/  ELECT P0, URZ, PT ;  /* 0x00000000003f782f */ /* 0x000fe20003800000 */
[----:B------:R-:W-:Y:S01]  /*0330*/  NOP ;  /* 0x0000000000007918 */ /* 0x000fe20000000000 */
[----:B------:R-:W-:Y:S01]  /*0340*/  ELECT P1, URZ, PT ;  /* 0x00000000003f782f */ /* 0x000fe20003820000 */
[----:B------:R-:W1:Y:S01]  /*0350*/  SHFL.IDX PT, R3, R0, RZ, 0x1f ;  /* 0x00001fff00037589 */ /* 0x000e6200000e0000 */
[----:B0-----:R-:W-:Y:S01]  /*0360*/  UMOV UR4, 0x20 ;  /* 0x0000002000047882 */ /* 0x001fe20000000000 */
[----:B------:R-:W-:Y:S01]  /*0370*/  UMOV UR11, 0x80 ;  /* 0x00000080000b7882 */ /* 0x000fe20000000000 */
[----:B------:R-:W-:Y:S01]  /*0380*/  NOP ;  /* 0x0000000000007918 */ /* 0x000fe20000000000 */
[C---:B------:R-:W-:Y:S01]  /*0390*/  VIADD R33, R8.reuse, 0xffffffff ;  /* 0xffffffff08217836 */ /* 0x040fe20000000000 */
[----:B------:R-:W0:Y:S01]  /*03a0*/  SHFL.IDX PT, R5, R5, RZ, 0x1f ;  /* 0x00001fff05057589 */ /* 0x000e2200000e0000 */
[----:B------:R-:W-:Y:S01]  /*03b0*/  ULDC.64 UR36, c[0x0][0x208] ;  /* 0x0000820000247ab9 */ /* 0x000fe20000000a00 */
[----:B------:R-:W-:-:S02]  /*03c0*/  ISETP.NE.AND P2, PT, R8, RZ, PT ;  /* 0x000000ff0800720c */ /* 0x000fc40003f45270 */
[----:B------:R-:W-:Y:S02]  /*03d0*/  ISETP.GE.U32.AND P3, PT, R33, 0x2, PT ;  /* 0x000000022100780c */ /* 0x000fe40003f66070 */
[----:B-----5:R-:W-:Y:S02]  /*03e0*/  ISETP.NE.OR P0, PT, R6, RZ, !P0 ;  /* 0x000000ff0600720c */ /* 0x020fe40004705670 */
[----:B-1----:R-:W-:Y:S02]  /*03f0*/  ISETP.NE.OR P1, PT, R3, RZ, !P1 ;  /* 0x000000ff0300720c */ /* 0x002fe40004f25670 */
[----:B------:R-:W-:-:S04]  /*0400*/  SHF.R.S32.HI R3, RZ, 0x1f, R2 ;  /* 0x0000001fff037819 */ /* 0x000fc80000011402 */
[----:B------:R-:W-:-:S05]  /*0410*/  LEA.HI R3, R3, R2, RZ, 0x2 ;  /* 0x0000000203037211 */ /* 0x000fca00078f10ff */
[----:B------:R-:W-:Y:S01]  /*0420*/  VOTEU.ALL UP0, P0 ;  /* 0x00000000003f7886 */ /* 0x000fe20000000000 */
[----:B------:R-:W-:Y:S01]  /*0430*/  LOP3.LUT R3, R3, 0xfffffffc, RZ, 0xc0, !PT ;  /* 0xfffffffc03037812 */ /* 0x000fe200078ec0ff */
[----:B------:R-:W-:-:S03]  /*0440*/  VOTEU.ALL UP1, P1 ;  /* 0x00000000003f7886 */ /* 0x000fc60000820000 */
[----:B------:R-:W1:Y:S01]  /*0450*/  @!UP0 S2UR UR7, SR_CgaCtaId ;  /* 0x00000000000789c3 */ /* 0x000e620000008800 */
[----:B------:R-:W-:Y:S01]  /*0460*/  @!UP0 UMOV UR6, 0x400 ;  /* 0x0000040000068882 */ /* 0x000fe20000000000 */
[----:B------:R-:W-:-:S04]  /*0470*/  @!UP0 UIADD3 UR4, -UR4, 0x100000, URZ ;  /* 0x0010000004048890 */ /* 0x000fc8000fffe13f */
[----:B------:R-:W-:Y:S02]  /*0480*/  @!UP0 USHF.L.U32 UR5, UR4, 0xb, URZ ;  /* 0x0000000b04058899 */ /* 0x000fe4000800063f */
[----:B------:R-:W-:Y:S01]  /*0490*/  @!UP0 USHF.L.U32 UR4, UR4, 0x1, URZ ;  /* 0x0000000104048899 */ /* 0x000fe2000800063f */
[----:B------:R-:W-:Y:S01]  /*04a0*/  IMAD.IADD R0, R2, 0x1, -R3 ;  /* 0x0000000102007824 */ /* 0x000fe200078e0a03 */
[----:B------:R-:W-:Y:S01]  /*04b0*/  @!UP1 UMOV UR9, 0x400 ;  /* 0x0000040000099882 */ /* 0x000fe20000000000 */
[----:B------:R-:W-:Y:S01]  /*04c0*/  VOTEU.ALL UP2, P1 ;  /* 0x00000000003f7886 */ /* 0x000fe20000840000 */
[----:B------:R-:W-:Y:S01]  /*04d0*/  VOTEU.ALL UP3, P1 ;  /* 0x00000000003f7886 */ /* 0x000fe20000860000 */
[----:B------:R-:W-:Y:S01]  /*04e0*/  VOTEU.ALL UP4, P1 ;  /* 0x00000000003f7886 */ /* 0x000fe20000880000 */
[----:B------:R-:W5:Y:S01]  /*04f0*/  @!UP1 S2UR UR10, SR_CgaCtaId ;  /* 0x00000000000a99c3 */ /* 0x000f620000008800 */
[----:B------:R-:W-:Y:S01]  /*0500*/  VOTEU.ALL UP5, P1 ;  /* 0x00000000003f7886 */ /* 0x000fe200008a0000 */
[----:B------:R-:W-:-:S04]  /*0510*/  SHF.R.S32.HI R3, RZ, 0x1f, R4 ;  /* 0x0000001fff037819 */ /* 0x000fc80000011404 */
[----:B------:R-:W-:-:S04]  /*0520*/  LEA.HI R3, R3, R4, RZ, 0x7 ;  /* 0x0000000403037211 */ /* 0x000fc800078f38ff */
[----:B------:R-:W-:-:S05]  /*0530*/  LOP3.LUT R3, R3, 0xffffff80, RZ, 0xc0, !PT ;  /* 0xffffff8003037812 */ /* 0x000fca00078ec0ff */
[----:B------:R-:W-:Y:S01]  /*0540*/  IMAD.IADD R3, R4, 0x1, -R3 ;  /* 0x0000000104037824 */ /* 0x000fe200078e0a03 */
[----:B-1----:R-:W-:Y:S02]  /*0550*/  @!UP0 ULEA UR8, UR7, UR6, 0x18 ;  /* 0x0000000607088291 */ /* 0x002fe4000f8ec03f */
[----:B------:R-:W-:-:S04]  /*0560*/  @!UP1 UIADD3 UR6, -UR11, 0x100000, URZ ;  /* 0x001000000b069890 */ /* 0x000fc8000fffe13f */
[----:B------:R-:W-:Y:S02]  /*0570*/  @!UP1 USHF.L.U32 UR7, UR6, 0xb, URZ ;  /* 0x0000000b06079899 */ /* 0x000fe4000800063f */
[----:B------:R-:W-:Y:S01]  /*0580*/  @!UP1 USHF.L.U32 UR6, UR6, 0x1, URZ ;  /* 0x0000000106069899 */ /* 0x000fe2000800063f */
[----:B------:R-:W-:Y:S01]  /*0590*/  VOTEU.ALL UP0, P0 ;  /* 0x00000000003f7886 */ /* 0x000fe20000000000 */
[----:B-----5:R-:W-:Y:S01]  /*05a0*/  @!UP1 ULEA UR9, UR10, UR9, 0x18 ;  /* 0x000000090a099291 */ /* 0x020fe2000f8ec03f */
[----:B------:R-:W-:Y:S02]  /*05b0*/  VOTEU.ALL UP1, P0 ;  /* 0x00000000003f7886 */ /* 0x000fe40000020000 */
[----:B------:R-:W-:Y:S01]  /*05c0*/  ULDC.64 UR10, c[0x0][0x598] ;  /* 0x00016600000a7ab9 */ /* 0x000fe20000000a00 */
[----:B------:R-:W-:Y:S01]  /*05d0*/  ISETP.NE.AND P0, PT, R0, 0x3, PT ;  /* 0x000000030000780c */ /* 0x000fe20003f05270 */
[----:B------:R-:W1:Y:S02]  /*05e0*/  FENCE.VIEW.ASYNC.S ;  /* 0x00000000000073c6 */ /* 0x000e640000000000 */
[----:B-1----:R1:W2:Y:S01]  /*05f0*/  @!UP0 SYNCS.EXCH.64 URZ, [UR8+0x90], UR4 ;  /* 0x00009004083f85b2 */ /* 0x0022a20008000100 */
[----:B------:R-:W-:-:S02]  /*0600*/  ISETP.NE.U32.AND P1, PT, RZ, UR10, PT ;  /* 0x0000000aff007c0c */ /* 0x000fc4000bf25070 */
[----:B------:R-:W-:Y:S02]  /*0610*/  ISETP.EQ.OR P0, PT, R0, RZ, !P0 ;  /* 0x000000ff0000720c */ /* 0x000fe40004702670 */
[----:B------:R-:W-:Y:S02]  /*0620*/  ISETP.NE.AND.EX P1, PT, RZ, UR11, PT, P1 ;  /* 0x0000000bff007c0c */ /* 0x000fe4000bf25310 */
[----:B------:R-:W-:-:S04]  /*0630*/  ISETP.EQ.AND P0, PT, R8, RZ, P0 ;  /* 0x000000ff0800720c */ /* 0x000fc80000702270 */
[----:B------:R-:W-:-:S04]  /*0640*/  SEL R16, RZ, 0x1, !P0 ;  /* 0x00000001ff107807 */ /* 0x000fc80004000000 */
[----:B------:R-:W-:Y:S01]  /*0650*/  SEL R16, R16, 0x2, P3 ;  /* 0x0000000210107807 */ /* 0x000fe20001800000 */
[----:B------:R1:W2:Y:S01]  /*0660*/  @!UP1 SYNCS.EXCH.64 URZ, [UR8+0x98], UR4 ;  /* 0x00009804083f95b2 */ /* 0x0002a20008000100 */
[----:B------:R-:W-:Y:S01]  /*0670*/  NOP ;  /* 0x0000000000007918 */ /* 0x000fe20000000000 */
[----:B------:R1:W2:Y:S01]  /*0680*/  @!UP2 SYNCS.EXCH.64 URZ, [UR9+0x70], UR6 ;  /* 0x00007006093fa5b2 */ /* 0x0002a20008000100 */
[----:B------:R1:W2:Y:S01]  /*0690*/  @!UP3 SYNCS.EXCH.64 URZ, [UR9+0x78], UR6 ;  /* 0x00007806093fb5b2 */ /* 0x0002a20008000100 */
[----:B------:R1:W2:Y:S01]  /*06a0*/  @!UP4 SYNCS.EXCH.64 URZ, [UR9+0x80], UR6 ;  /* 0x00008006093fc5b2 */ /* 0x0002a20008000100 */
[----:B------:R1:W2:Y:S01]  /*06b0*/  @!UP5 SYNCS.EXCH.64 URZ, [UR9+0x88], UR6 ;  /* 0x00008806093fd5b2 */ /* 0x0002a20008000100 */
[----:B------:R-:W-:Y:S01]  /*06c0*/  NOP ;  /* 0x0000000000007918 */ /* 0x000fe20000000000 */
[----:B--234-:R-:W-:Y:S06]  /*06d0*/  BAR.SYNC.DEFER_BLOCKING 0x0 ;  /* 0x0000000000007b1d */ /* 0x01cfec0000010000 */
[----:B01----:R-:W-:Y:S05]  /*06e0*/  @!P1 BRA `(.L_x_3) ;  /* 0x00000000001c9947 */ /* 0x003fea0003800000 */
[----:B------:R-:W0:Y:S02]  /*06f0*/  LDC.64 R6, c[0x0][0x598] ;  /* 0x00016600ff067b82 */ /* 0x000e240000000a00 */
[----:B0-----:R-:W2:Y:S02]  /*0700*/  LDG.E.64 R6, desc[UR36][R6.64] ;  /* 0x0000002406067981 */ /* 0x001ea4000c1e1b00 */
[----:B--2---:R-:W-:-:S04]  /*0710*/  ISETP.NE.U32.AND P0, PT, R6, RZ, PT ;  /* 0x000000ff0600720c */ /* 0x004fc80003f05070 */
[----:B------:R-:W-:-:S13]  /*0720*/  ISETP.NE.AND.EX P0, PT, R7, RZ, PT, P0 ;  /* 0x000000ff0700720c */ /* 0x000fda0003f05300 */
[----:B------:R-:W-:Y:S05]  /*0730*/  @!P0 BRA `(.L_x_3) ;  /* 0x0000000000088947 */ /* 0x000fea0003800000 */
[----:B------:R1:W5:Y:S01]  /*0740*/  LD.E R56, desc[UR36][R6.64] ;  /* 0x0000002406387980 */ /* 0x000362000c101900 */
[----:B------:R-:W-:Y:S05]  /*0750*/  BRA `(.L_x_4) ;  /* 0x0000000000247947 */ /* 0x000fea0003800000 */
.L_x_3:
[----:B------:R-:W-:Y:S02]  /*0760*/  ULDC.64 UR4, c[0x0][0x588] ;  /* 0x0001620000047ab9 */ /* 0x000fe40000000a00 */
[----:B------:R-:W-:-:S04]  /*0770*/  ISETP.NE.U32.AND P0, PT, RZ, UR4, PT ;  /* 0x00000004ff007c0c */ /* 0x000fc8000bf05070 */
[----:B------:R-:W-:-:S13]  /*0780*/  ISETP.NE.AND.EX P0, PT, RZ, UR5, PT, P0 ;  /* 0x00000005ff007c0c */ /* 0x000fda000bf05300 */
[----:B------:R-:W-:Y:S05]  /*0790*/  @!P0 BRA `(.L_x_5) ;  /* 0x00000000000c8947 */ /* 0x000fea0003800000 */
[----:B------:R-:W0:Y:S02]  /*07a0*/  LDC.64 R56, c[0x0][0x588] ;  /* 0x00016200ff387b82 */ /* 0x000e240000000a00 */
[----:B0-----:R0:W5:Y:S01]  /*07b0*/  LDG.E R56, desc[UR36][R56.64] ;  /* 0x0000002438387981 */ /* 0x001162000c1e1900 */
[----:B------:R-:W-:Y:S05]  /*07c0*/  BRA `(.L_x_4) ;  /* 0x0000000000087947 */ /* 0x000fea0003800000 */
.L_x_5:
[----:B------:R-:W-:Y:S02]  /*07d0*/  ULDC UR4, c[0x0][0x580] ;  /* 0x0001600000047ab9 */ /* 0x000fe40000000800 */
[----:B------:R-:W-:-:S07]  /*07e0*/  IMAD.U32 R56, RZ, RZ, UR4 ;  /* 0x00000004ff387e24 */ /* 0x000fce000f8e00ff */
.L_x_4:
[----:B------:R-:W-:Y:S02]  /*07f0*/  ULDC.64 UR4, c[0x0][0x5a0] ;  /* 0x0001680000047ab9 */ /* 0x000fe40000000a00 */
[----:B------:R-:W-:-:S04]  /*0800*/  ISETP.NE.U32.AND P0, PT, RZ, UR4, PT ;  /* 0x00000004ff007c0c */ /* 0x000fc8000bf05070 */
[----:B------:R-:W-:-:S13]  /*0810*/  ISETP.NE.AND.EX P0, PT, RZ, UR5, PT, P0 ;  /* 0x00000005ff007c0c */ /* 0x000fda000bf05300 */
[----:B------:R-:W-:Y:S05]  /*0820*/  @!P0 BRA `(.L_x_6) ;  /* 0x00000000001c8947 */ /* 0x000fea0003800000 */
[----:B-1----:R-:W1:Y:S02]  /*0830*/  LDC.64 R6, c[0x0][0x5a0] ;  /* 0x00016800ff067b82 */ /* 0x002e640000000a00 */
[----:B-1----:R-:W2:Y:S02]  /*0840*/  LDG.E.64 R6, desc[UR36][R6.64] ;  /* 0x0000002406067981 */ /* 0x002ea4000c1e1b00 */
[----:B--2---:R-:W-:-:S04]  /*0850*/  ISETP.NE.U32.AND P0, PT, R6, RZ, PT ;  /* 0x000000ff0600720c */ /* 0x004fc80003f05070 */
[----:B------:R-:W-:-:S13]  /*0860*/  ISETP.NE.AND.EX P0, PT, R7, RZ, PT, P0 ;  /* 0x000000ff0700720c */ /* 0x000fda0003f05300 */
[----:B------:R-:W-:Y:S05]  /*0870*/  @!P0 BRA `(.L_x_6) ;  /* 0x0000000000088947 */ /* 0x000fea0003800000 */
[----:B0-----:R2:W5:Y:S01]  /*0880*/  LD.E R57, desc[UR36][R6.64] ;  /* 0x0000002406397980 */ /* 0x001562000c101900 */
[----:B------:R-:W-:Y:S05]  /*0890*/  BRA `(.L_x_7) ;  /* 0x0000000000247947 */ /* 0x000fea0003800000 */
.L_x_6:
[----:B------:R-:W-:Y:S02]  /*08a0*/  ULDC.64 UR4, c[0x0][0x590] ;  /* 0x0001640000047ab9 */ /* 0x000fe40000000a00 */
[----:B------:R-:W-:-:S04]  /*08b0*/  ISETP.NE.U32.AND P0, PT, RZ, UR4, PT ;  /* 0x00000004ff007c0c */ /* 0x000fc8000bf05070 */
[----:B------:R-:W-:-:S13]  /*08c0*/  ISETP.NE.AND.EX P0, PT, RZ, UR5, PT, P0 ;  /* 0x00000005ff007c0c */ /* 0x000fda000bf05300 */
[----:B------:R-:W-:Y:S05]  /*08d0*/  @!P0 BRA `(.L_x_8) ;  /* 0x00000000000c8947 */ /* 0x000fea0003800000 */
[----:B-1----:R-:W0:Y:S02]  /*08e0*/  LDC.64 R6, c[0x0][0x590] ;  /* 0x00016400ff067b82 */ /* 0x002e240000000a00 */
[----:B0-----:R0:W5:Y:S01]  /*08f0*/  LDG.E R57, desc[UR36][R6.64] ;  /* 0x0000002406397981 */ /* 0x001162000c1e1900 */
[----:B------:R-:W-:Y:S05]  /*0900*/  BRA `(.L_x_7) ;  /* 0x0000000000087947 */ /* 0x000fea0003800000 */
.L_x_8:
[----:B------:R-:W-:Y:S02]  /*0910*/  ULDC UR4, c[0x0][0x584] ;  /* 0x0001610000047ab9 */ /* 0x000fe40000000800 */
[----:B0-----:R-:W-:-:S07]  /*0920*/  IMAD.U32 R57, RZ, RZ, UR4 ;  /* 0x00000004ff397e24 */ /* 0x001fce000f8e00ff */
.L_x_7:
[----:B------:R-:W3:Y:S01]  /*0930*/  LDC R2, c[0x0][0x65c] ;  /* 0x00019700ff027b82 */ /* 0x000ee20000000800 */
[----:B------:R-:W4:Y:S01]  /*0940*/  S2R R14, SR_CTAID.Y ;  /* 0x00000000000e7919 */ /* 0x000f220000002600 */
[----:B------:R-:W-:Y:S01]  /*0950*/  ULDC UR6, c[0x0][0x28c] ;  /* 0x0000a30000067ab9 */ /* 0x000fe20000000800 */
[----:B------:R-:W-:Y:S01]  /*0960*/  ISETP.NE.AND P0, PT, R8, 0x2, PT ;  /* 0x000000020800780c */ /* 0x000fe20003f05270 */
[----:B------:R-:W-:Y:S01]  /*0970*/  UIADD3 UR6, UR6, 0x1f, URZ ;  /* 0x0000001f06067890 */ /* 0x000fe2000fffe03f */
[----:B012---:R-:W0:Y:S01]  /*0980*/  S2R R6, SR_CTAID.X ;  /* 0x0000000000067919 */ /* 0x007e220000002500 */
[----:B------:R-:W-:Y:S01]  /*0990*/  IMAD.MOV.U32 R7, RZ, RZ, RZ ;  /* 0x000000ffff077224 */ /* 0x000fe200078e00ff */
[----:B------:R-:W-:Y:S01]  /*09a0*/  UMOV UR38, URZ ;  /* 0x0000003f00267c82 */ /* 0x000fe20008000000 */
[----:B------:R-:W-:Y:S01]  /*09b0*/  USHF.R.S32.HI UR7, URZ, 0x1f, UR6 ;  /* 0x0000001f3f077899 */ /* 0x000fe20008011406 */
[----:B------:R-:W-:Y:S01]  /*09c0*/  UMOV UR39, URZ ;  /* 0x0000003f00277c82 */ /* 0x000fe20008000000 */
[----:B------:R-:W-:-:S02]  /*09d0*/  ULDC.64 UR8, c[0x0][0x650] ;  /* 0x0001940000087ab9 */ /* 0x000fc40000000a00 */
[----:B------:R-:W-:-:S04]  /*09e0*/  ULEA.HI UR7, UR7, UR6, URZ, 0x5 ;  /* 0x0000000607077291 */ /* 0x000fc8000f8f283f */
[----:B------:R-:W-:Y:S01]  /*09f0*/  USHF.R.S32.HI UR40, URZ, 0x5, UR7 ;  /* 0x000000053f287899 */ /* 0x000fe20008011407 */
[----:B---3--:R-:W-:-:S13]  /*0a00*/  ISETP.NE.AND P1, PT, R2, 0x1, PT ;  /* 0x000000010200780c */ /* 0x008fda0003f25270 */
[----:B------:R-:W0:Y:S01]  /*0a10*/  @P1 LDC R19, c[0x0][0x10] ;  /* 0x00000400ff131b82 */ /* 0x000e220000000800 */
[----:B----4-:R-:W-:Y:S02]  /*0a20*/  @P1 IMAD.MOV.U32 R8, RZ, RZ, R14 ;  /* 0x000000ffff081224 */ /* 0x010fe400078e000e */
[----:B------:R-:W-:Y:S02]  /*0a30*/  @P1 IMAD.MOV.U32 R9, RZ, RZ, RZ ;  /* 0x000000ffff091224 */ /* 0x000fe400078e00ff */
[----:B------:R-:W-:-:S03]  /*0a40*/  @P1 IMAD.MOV.U32 R17, RZ, RZ, RZ ;  /* 0x000000ffff111224 */ /* 0x000fc600078e00ff */
[----:B------:R-:W1:Y:S01]  /*0a50*/  @!P1 LDC R11, c[0x0][0xc] ;  /* 0x00000300ff0b9b82 */ /* 0x000e620000000800 */
[----:B------:R-:W-:Y:S01]  /*0a60*/  ULDC UR4, c[0x0][0xc] ;  /* 0x0000030000047ab9 */ /* 0x000fe20000000800 */
[----:B------:R-:W-:Y:S02]  /*0a70*/  ULDC UR5, c[0x0][0x10] ;  /* 0x0000040000057ab9 */ /* 0x000fe40000000800 */
[----:B------:R-:W-:-:S04]  /*0a80*/  UIMAD.WIDE.U32 UR4, UR4, UR5, URZ ;  /* 0x00000005040472a5 */ /* 0x000fc8000f8e003f */
[----:B------:R-:W2:Y:S01]  /*0a90*/  LDC R2, c[0x0][0x14] ;  /* 0x00000500ff027b82 */ /* 0x000ea20000000800 */
[----:B0-----:R-:W-:-:S04]  /*0aa0*/  @P1 IMAD.WIDE.U32 R18, R6, R19, R8 ;  /* 0x0000001306121225 */ /* 0x001fc800078e0008 */
[----:B------:R-:W-:Y:S02]  /*0ab0*/  @P1 IMAD.IADD R17, R19, 0x1, R17 ;  /* 0x0000000113111824 */ /* 0x000fe400078e0211 */
[----:B-1----:R-:W-:-:S04]  /*0ac0*/  @!P1 IMAD.WIDE.U32 R8, R11, R14, R6 ;  /* 0x0000000e0b089225 */ /* 0x002fc800078e0006 */
[----:B------:R-:W-:Y:S02]  /*0ad0*/  @!P1 IMAD.MOV.U32 R18, RZ, RZ, R8 ;  /* 0x000000ffff129224 */ /* 0x000fe400078e0008 */
[----:B------:R-:W-:Y:S02]  /*0ae0*/  @!P1 IMAD.MOV.U32 R17, RZ, RZ, R9 ;  /* 0x000000ffff119224 */ /* 0x000fe400078e0009 */
[----:B--2---:R-:W-:-:S04]  /*0af0*/  IMAD.WIDE.U32 R12, R2, UR4, RZ ;  /* 0x00000004020c7c25 */ /* 0x004fc8000f8e00ff */
[----:B------:R-:W-:Y:S01]  /*0b00*/  IMAD R23, R2, UR5, RZ ;  /* 0x0000000502177c24 */ /* 0x000fe2000f8e02ff */
[----:B------:R0:W-:Y:S03]  /*0b10*/  STL.64 [R1], R12 ;  /* 0x0000000c01007387 */ /* 0x0001e60000100a00 */
[----:B------:R-:W-:Y:S01]  /*0b20*/  IMAD.IADD R23, R13, 0x1, R23 ;  /* 0x000000010d177824 */ /* 0x000fe200078e0217 */
[----:B------:R-:W-:Y:S06]  /*0b30*/  @P0 BRA `(.L_x_9) ;  /* 0x0000000000200947 */ /* 0x000fec0003800000 */
[----:B------:R-:W-:Y:S01]  /*0b40*/  UISETP.GE.U32.AND UP0, UPT, UR40, 0x6, UPT ;  /* 0x000000062800788c */ /* 0x000fe2000bf06070 */
[----:B------:R-:W-:Y:S01]  /*0b50*/  IADD3 R18, P0, R18, R12, RZ ;  /* 0x0000000c12127210 */ /* 0x000fe20007f1e0ff */
[----:B------:R-:W-:Y:S01]  /*0b60*/  UIMAD.WIDE.U32 UR4, UR40, -0x55555555, URZ ;  /* 0xaaaaaaab280478a5 */ /* 0x000fe2000f8e003f */
[----:B------:R-:W-:-:S03]  /*0b70*/  UMOV UR39, URZ ;  /* 0x0000003f00277c82 */ /* 0x000fc60008000000 */
[----:B------:R-:W-:Y:S01]  /*0b80*/  USHF.R.U32.HI UR4, URZ, 0x2, UR5 ;  /* 0x000000023f047899 */ /* 0x000fe20008011605 */
[----:B------:R-:W-:-:S03]  /*0b90*/  IMAD.X R17, R23, 0x1, R17, P0 ;  /* 0x0000000117117824 */ /* 0x000fc600000e0611 */
[----:B------:R-:W-:Y:S02]  /*0ba0*/  UIMAD UR38, UR4, -0x6, UR40 ;  /* 0xfffffffa042678a4 */ /* 0x000fe4000f8e0228 */
[----:B------:R-:W-:-:S12]  /*0bb0*/  @UP0 ULOP3.LUT UR39, UR4, 0x1, URZ, 0xc0, !UPT ;  /* 0x0000000104270892 */ /* 0x000fd8000f8ec03f */
.L_x_9:
[----:B------:R-:W-:Y:S01]  /*0bc0*/  ISETP.GE.U32.AND P0, PT, R18, UR8, PT ;  /* 0x0000000812007c0c */ /* 0x000fe2000bf06070 */
[----:B------:R-:W-:Y:S01]  /*0bd0*/  IMAD.MOV.U32 R19, RZ, RZ, -0x1 ;  /* 0xffffffffff137424 */ /* 0x000fe200078e00ff */
[----:B------:R-:W-:Y:S01]  /*0be0*/  PRMT R8, RZ, 0x7610, R8 ;  /* 0x00007610ff087816 */ /* 0x000fe20000000008 */
[----:B------:R-:W-:Y:S01]  /*0bf0*/  IMAD.MOV.U32 R22, RZ, RZ, -0x1 ;  /* 0xffffffffff167424 */ /* 0x000fe200078e00ff */
[----:B------:R-:W-:Y:S01]  /*0c00*/  ISETP.GE.U32.AND.EX P0, PT, R17, UR9, PT, P0 ;  /* 0x0000000911007c0c */ /* 0x000fe2000bf06100 */
[----:B------:R-:W-:-:S12]  /*0c10*/  IMAD.MOV.U32 R2, RZ, RZ, -0x1 ;  /* 0xffffffffff027424 */ /* 0x000fd800078e00ff */
[----:B------:R-:W-:Y:S05]  /*0c20*/  @P0 BRA `(.L_x_10) ;  /* 0x00000004005c0947 */ /* 0x000fea0003800000 */
[----:B------:R-:W1:Y:S01]  /*0c30*/  LDC.64 R20, c[0x0][0x628] ;  /* 0x00018a00ff147b82 */ /* 0x000e620000000a00 */
[----:B------:R-:W-:Y:S02]  /*0c40*/  IMAD.MOV.U32 R8, RZ, RZ, R18 ;  /* 0x000000ffff087224 */ /* 0x000fe400078e0012 */
[----:B------:R-:W-:-:S05]  /*0c50*/  IMAD.MOV.U32 R9, RZ, RZ, R17 ;  /* 0x000000ffff097224 */ /* 0x000fca00078e0011 */
[----:B------:R-:W2:Y:S08]  /*0c60*/  LDC R2, c[0x0][0x630] ;  /* 0x00018c00ff027b82 */ /* 0x000eb00000000800 */
[----:B------:R-:W3:Y:S01]  /*0c70*/  LDC.64 R24, c[0x0][0x620] ;  /* 0x00018800ff187b82 */ /* 0x000ee20000000a00 */
[----:B-1----:R-:W-:-:S04]  /*0c80*/  ISETP.NE.U32.AND P0, PT, R20, RZ, PT ;  /* 0x000000ff1400720c */ /* 0x002fc80003f05070 */
[----:B------:R-:W-:-:S13]  /*0c90*/  ISETP.NE.AND.EX P0, PT, R21, RZ, PT, P0 ;  /* 0x000000ff1500720c */ /* 0x000fda0003f05300 */
[----:B--23--:R-:W-:Y:S05]  /*0ca0*/  @!P0 BRA `(.L_x_11) ;  /* 0x0000000000288947 */ /* 0x00cfea0003800000 */
[----:B0-----:R-:W0:Y:S02]  /*0cb0*/  LDC R13, c[0x0][0x634] ;  /* 0x00018d00ff0d7b82 */ /* 0x001e240000000800 */
[----:B0-----:R-:W-:-:S05]  /*0cc0*/  IADD3 R13, P0, R18, R13, RZ ;  /* 0x0000000d120d7210 */ /* 0x001fca0007f1e0ff */
[----:B------:R-:W-:-:S04]  /*0cd0*/  IMAD.X R15, RZ, RZ, R17, P0 ;  /* 0x000000ffff0f7224 */ /* 0x000fc800000e0611 */
[----:B------:R-:W-:-:S04]  /*0ce0*/  IMAD.WIDE.U32 R8, R15, R20, RZ ;  /* 0x000000140f087225 */ /* 0x000fc800078e00ff */
[----:B------:R-:W-:-:S04]  /*0cf0*/  IMAD.WIDE.U32 R10, P0, R13, R21, R8 ;  /* 0x000000150d0a7225 */ /* 0x000fc80007800008 */
[----:B------:R-:W-:-:S04]  /*0d00*/  IMAD.WIDE.U32 R8, R13, R20, RZ ;  /* 0x000000140d087225 */ /* 0x000fc800078e00ff */
[----:B------:R-:W-:Y:S01]  /*0d10*/  IMAD.X R13, RZ, RZ, RZ, P0 ;  /* 0x000000ffff0d7224 */ /* 0x000fe200000e06ff */
[----:B------:R-:W-:Y:S01]  /*0d20*/  IADD3 RZ, P0, R9, R10, RZ ;  /* 0x0000000a09ff7210 */ /* 0x000fe20007f1e0ff */
[----:B------:R-:W-:-:S04]  /*0d30*/  IMAD.MOV.U32 R12, RZ, RZ, R11 ;  /* 0x000000ffff0c7224 */ /* 0x000fc800078e000b */
[----:B------:R-:W-:-:S08]  /*0d40*/  IMAD.WIDE.U32.X R8, R15, R21, R12, P0 ;  /* 0x000000150f087225 */ /* 0x000fd000000e040c */
.L_x_11:
[-CC-:B------:R-:W-:Y:S01]  /*0d50*/  SHF.R.U64 R31, R8, R2.reuse, R9.reuse ;  /* 0x00000002081f7219 */ /* 0x180fe20000001209 */
[----:B0-----:R-:W0:Y:S01]  /*0d60*/  LDC R12, c[0x0][0x618] ;  /* 0x00018600ff0c7b82 */ /* 0x001e220000000800 */
[----:B------:R-:W-:Y:S01]  /*0d70*/  SHF.R.U32.HI R7, RZ, R2, R9 ;  /* 0x00000002ff077219 */ /* 0x000fe20000011609 */
[----:B------:R-:W-:Y:S01]  /*0d80*/  ULDC UR4, c[0x0][0x150] ;  /* 0x0000540000047ab9 */ /* 0x000fe20000000800 */
[----:B------:R-:W-:Y:S01]  /*0d90*/  IADD3 R11, P0, RZ, -R31, RZ ;  /* 0x8000001fff0b7210 */ /* 0x000fe20007f1e0ff */
[----:B------:R-:W-:Y:S01]  /*0da0*/  IMAD.MOV.U32 R19, RZ, RZ, R17 ;  /* 0x000000ffff137224 */ /* 0x000fe200078e0011 */
[----:B------:R-:W-:-:S03]  /*0db0*/  I2FP.F32.U32 R2, R6 ;  /* 0x0000000600027245 */ /* 0x000fc60000201000 */
[----:B------:R-:W1:Y:S01]  /*0dc0*/  LDC.64 R26, c[0x0][0x640] ;  /* 0x00019000ff1a7b82 */ /* 0x000e620000000a00 */
[----:B------:R-:W-:Y:S02]  /*0dd0*/  IMAD.X R13, RZ, RZ, ~R7, P0 ;  /* 0x000000ffff0d7224 */ /* 0x000fe400000e0e07 */
[----:B------:R-:W-:Y:S01]  /*0de0*/  FMUL R2, R2, UR4 ;  /* 0x0000000402027c20 */ /* 0x000fe20008400000 */
[----:B------:R-:W-:Y:S01]  /*0df0*/  IMAD.WIDE.U32 R8, R11, R24, R18 ;  /* 0x000000180b087225 */ /* 0x000fe200078e0012 */
[----:B------:R-:W-:-:S03]  /*0e00*/  ULDC UR4, c[0x0][0x154] ;  /* 0x0000550000047ab9 */ /* 0x000fc60000000800 */
[----:B------:R-:W-:Y:S01]  /*0e10*/  IMAD R10, R13, R24, RZ ;  /* 0x000000180d0a7224 */ /* 0x000fe200078e02ff */
[----:B------:R-:W2:Y:S01]  /*0e20*/  LDC R7, c[0x0][0x144] ;  /* 0x00005100ff077b82 */ /* 0x000ea20000000800 */
[----:B------:R-:W3:Y:S02]  /*0e30*/  F2I.U32.TRUNC.NTZ R2, R2 ;  /* 0x0000000200027305 */ /* 0x000ee4000020f000 */
[----:B------:R-:W-:-:S04]  /*0e40*/  IMAD R11, R11, R25, R10 ;  /* 0x000000190b0b7224 */ /* 0x000fc800078e020a */
[----:B------:R-:W-:Y:S01]  /*0e50*/  IMAD.IADD R9, R9, 0x1, R11 ;  /* 0x0000000109097824 */ /* 0x000fe200078e020b */
[----:B------:R-:W4:Y:S01]  /*0e60*/  LDC R22, c[0x0][0x608] ;  /* 0x00018200ff167b82 */ /* 0x000f220000000800 */
[----:B------:R-:W-:-:S03]  /*0e70*/  IMAD.MOV.U32 R11, RZ, RZ, -0x1 ;  /* 0xffffffffff0b7424 */ /* 0x000fc600078e00ff */
[--C-:B0-----:R-:W-:Y:S02]  /*0e80*/  SHF.R.U64 R20, R8, R12, R9.reuse ;  /* 0x0000000c08147219 */ /* 0x101fe40000001209 */
[----:B------:R-:W-:Y:S02]  /*0e90*/  I2FP.F32.U32 R8, R14 ;  /* 0x0000000e00087245 */ /* 0x000fe40000201000 */
[----:B------:R-:W0:Y:S01]  /*0ea0*/  LDC R24, c[0x0][0x658] ;  /* 0x00019600ff187b82 */ /* 0x000e220000000800 */
[----:B-1----:R-:W-:Y:S01]  /*0eb0*/  ISETP.NE.U32.AND P0, PT, R26, RZ, PT ;  /* 0x000000ff1a00720c */ /* 0x002fe20003f05070 */
[----:B---3--:R-:W-:Y:S02]  /*0ec0*/  IMAD.MOV R10, RZ, RZ, -R2 ;  /* 0x000000ffff0a7224 */ /* 0x008fe400078e0a02 */
[----:B------:R-:W-:Y:S01]  /*0ed0*/  FMUL R8, R8, UR4 ;  /* 0x0000000408087c20 */ /* 0x000fe20008400000 */
[----:B------:R-:W-:Y:S02]  /*0ee0*/  SHF.R.U32.HI R9, RZ, R12, R9 ;  /* 0x0000000cff097219 */ /* 0x000fe40000011609 */
[----:B------:R-:W-:Y:S01]  /*0ef0*/  ISETP.NE.AND.EX P0, PT, R27, RZ, PT, P0 ;  /* 0x000000ff1b00720c */ /* 0x000fe20003f05300 */
[----:B------:R1:W3:Y:S01]  /*0f00*/  F2I.U32.TRUNC.NTZ R15, R8 ;  /* 0x00000008000f7305 */ /* 0x0002e2000020f000 */
[----:B------:R-:W1:Y:S01]  /*0f10*/  LDC R19, c[0x0][0x148] ;  /* 0x00005200ff137b82 */ /* 0x000e620000000800 */
[----:B--2---:R-:W-:-:S07]  /*0f20*/  IMAD R2, R7, R10, R6 ;  /* 0x0000000a07027224 */ /* 0x004fce00078e0206 */
[----:B------:R-:W2:Y:S01]  /*0f30*/  LDC R25, c[0x0][0x600] ;  /* 0x00018000ff197b82 */ /* 0x000ea20000000800 */
[-CC-:B----4-:R-:W-:Y:S02]  /*0f40*/  SHF.R.U64 R32, R20, R22.reuse, R9.reuse ;  /* 0x0000001614207219 */ /* 0x190fe40000001209 */
[----:B------:R-:W-:Y:S01]  /*0f50*/  SHF.R.U32.HI R7, RZ, R22, R9 ;  /* 0x00000016ff077219 */ /* 0x000fe20000011609 */
[----:B------:R-:W-:-:S04]  /*0f60*/  IMAD.MOV.U32 R9, RZ, RZ, 0x1 ;  /* 0x00000001ff097424 */ /* 0x000fc800078e00ff */
[----:B------:R-:W4:Y:S01]  /*0f70*/  LDC R28, c[0x0][0x648] ;  /* 0x00019200ff1c7b82 */ /* 0x000f220000000800 */
[-C--:B0-----:R-:W-:Y:S02]  /*0f80*/  SHF.L.U32 R6, R11, R24.reuse, RZ ;  /* 0x000000180b067219 */ /* 0x081fe400000006ff */
[--C-:B------:R-:W-:Y:S02]  /*0f90*/  SHF.R.U64 R22, R32, R24, R7.reuse ;  /* 0x0000001820167219 */ /* 0x100fe40000001207 */
[----:B------:R-:W-:Y:S02]  /*0fa0*/  LOP3.LUT R13, RZ, R6, RZ, 0x33, !PT ;  /* 0x00000006ff0d7212 */ /* 0x000fe400078e33ff */
[-C--:B------:R-:W-:Y:S01]  /*0fb0*/  SHF.R.U32.HI R7, RZ, R24.reuse, R7 ;  /* 0x00000018ff077219 */ /* 0x080fe20000011607 */
[----:B------:R-:W0:Y:S01]  /*0fc0*/  LDC R29, c[0x0][0x638] ;  /* 0x00018e00ff1d7b82 */ /* 0x000e220000000800 */
[----:B------:R-:W-:Y:S01]  /*0fd0*/  SHF.L.U32 R12, R9, R24, RZ ;  /* 0x00000018090c7219 */ /* 0x000fe200000006ff */
[----:B------:R-:W-:-:S06]  /*0fe0*/  IMAD.MOV.U32 R6, RZ, RZ, R22 ;  /* 0x000000ffff067224 */ /* 0x000fcc00078e0016 */
[----:B------:R-:W0:Y:S01]  /*0ff0*/  LDC R30, c[0x0][0x610] ;  /* 0x00018400ff1e7b82 */ /* 0x000e220000000800 */
[----:B-1-3--:R-:W-:Y:S05]  /*1000*/  @!P0 BRA `(.L_x_12) ;  /* 0x0000000000288947 */ /* 0x00afea0003800000 */
[----:B------:R-:W1:Y:S02]  /*1010*/  LDC R11, c[0x0][0x64c] ;  /* 0x00019300ff0b7b82 */ /* 0x000e640000000800 */
[----:B-1----:R-:W-:-:S05]  /*1020*/  IADD3 R11, P0, R22, R11, RZ ;  /* 0x0000000b160b7210 */ /* 0x002fca0007f1e0ff */
        /* <DEDUP_REMOVED lines=8> */
.L_x_12:
[----:B----4-:R-:W-:Y:S01]  /*10b0*/  SHF.R.U64 R6, R6, R28, R7 ;  /* 0x0000001c06067219 */ /* 0x010fe20000001207 */
[----:B--2---:R-:W-:Y:S01]  /*10c0*/  VIADD R7, R25, 0xffffffff ;  /* 0xffffffff19077836 */ /* 0x004fe20000000000 */
[----:B------:R-:W-:Y:S01]  /*10d0*/  LOP3.LUT R13, R32, R13, RZ, 0xc0, !PT ;  /* 0x0000000d200d7212 */ /* 0x000fe200078ec0ff */
[----:B------:R-:W-:Y:S02]  /*10e0*/  IMAD.MOV R15, RZ, RZ, -R15 ;  /* 0x000000ffff0f7224 */ /* 0x000fe400078e0a0f */
[----:B------:R-:W-:Y:S01]  /*10f0*/  IMAD.MOV R8, RZ, RZ, -R6 ;  /* 0x000000ffff087224 */ /* 0x000fe200078e0a06 */
[----:B------:R-:W-:Y:S01]  /*1100*/  LOP3.LUT R7, R20, R7, RZ, 0xc0, !PT ;  /* 0x0000000714077212 */ /* 0x000fe200078ec0ff */
[----:B------:R-:W-:Y:S02]  /*1110*/  IMAD R13, R12, R6, R13 ;  /* 0x000000060c0d7224 */ /* 0x000fe400078e020d */
[----:B------:R-:W-:Y:S02]  /*1120*/  @P1 IMAD R2, R19, R15, R14 ;  /* 0x0000000f13021224 */ /* 0x000fe400078e020e */
[----:B0-----:R-:W-:-:S02]  /*1130*/  IMAD R6, R8, R29, R22 ;  /* 0x0000001d08067224 */ /* 0x001fc400078e0216 */
[----:B------:R-:W-:Y:S02]  /*1140*/  IMAD R2, R13, R30, R2 ;  /* 0x0000001e0d027224 */ /* 0x000fe400078e0202 */
[----:B------:R-:W-:Y:S02]  /*1150*/  IMAD R19, R6, R25, R7 ;  /* 0x0000001906137224 */ /* 0x000fe400078e0207 */
[----:B------:R-:W-:-:S03]  /*1160*/  IMAD.MOV.U32 R8, RZ, RZ, 0x1 ;  /* 0x00000001ff087424 */ /* 0x000fc600078e00ff */
[----:B------:R-:W-:Y:S02]  /*1170*/  SEL R22, R19, R2, !P1 ;  /* 0x0000000213167207 */ /* 0x000fe40004800000 */
[----:B------:R-:W-:Y:S01]  /*1180*/  SEL R19, R2, R19, !P1 ;  /* 0x0000001302137207 */ /* 0x000fe20004800000 */
[----:B------:R-:W-:-:S07]  /*1190*/  IMAD.MOV.U32 R2, RZ, RZ, R31 ;  /* 0x000000ffff027224 */ /* 0x000fce00078e001f */
.L_x_10:
[----:B------:R-:W-:Y:S05]  /*11a0*/  @!P2 BRA `(.L_x_13) ;  /* 0x000000380008a947 */ /* 0x000fea0003800000 */
[----:B------:R-:W-:-:S13]  /*11b0*/  ISETP.GT.U32.AND P0, PT, R33, 0x1, PT ;  /* 0x000000012100780c */ /* 0x000fda0003f04070 */
[----:B------:R-:W-:Y:S05]  /*11c0*/  @P0 EXIT ;  /* 0x000000000000094d */ /* 0x000fea0003800000 */
.L_x_14:
[----:B------:R-:W-:-:S08]  /*11d0*/  NOP ;  /* 0x0000000000007918 */ /* 0x000fd00000000000 */
[----:B------:R-:W1:Y:S02]  /*11e0*/  USETMAXREG.TRY_ALLOC.CTAPOOL UP0, 0xe8 ;  /* 0x000000e8000079c8 */ /* 0x000e640008000600 */
[----:B-1----:R-:W-:-:S13]  /*11f0*/  PLOP3.LUT P0, PT, PT, PT, UP0, 0x80, 0x0 ;  /* 0x000000000000781c */ /* 0x002fda0003f0f008 */
[----:B------:R-:W-:Y:S05]  /*1200*/  @!P0 BRA `(.L_x_14) ;  /* 0xfffffffc00f08947 */ /* 0x000fea000383ffff */
[----:B------:R-:W-:-:S13]  /*1210*/  LOP3.LUT P0, RZ, R8, 0xff, RZ, 0xc0, !PT ;  /* 0x000000ff08ff7812 */ /* 0x000fda000780c0ff */
[----:B------:R-:W-:Y:S05]  /*1220*/  @!P0 EXIT ;  /* 0x000000000000894d */ /* 0x000fea0003800000 */
[----:B------:R-:W1:Y:S01]  /*1230*/  S2UR UR4, SR_CgaCtaId ;  /* 0x00000000000479c3 */ /* 0x000e620000008800 */
[----:B------:R-:W-:Y:S01]  /*1240*/  VIADD R6, R5, 0xffffffff ;  /* 0xffffffff05067836 */ /* 0x000fe20000000000 */
[----:B------:R-:W-:Y:S01]  /*1250*/  SHF.R.S32.HI R0, RZ, 0x1f, R3 ;  /* 0x0000001fff007819 */ /* 0x000fe20000011403 */
[----:B------:R-:W-:Y:S01]  /*1260*/  UMOV UR41, 0x400 ;  /* 0x0000040000297882 */ /* 0x000fe20000000000 */
[----:B------:R-:W-:Y:S01]  /*1270*/  UISETP.LT.AND UP0, UPT, UR40, 0x1, UPT ;  /* 0x000000012800788c */ /* 0x000fe2000bf01270 */
[----:B------:R-:W-:Y:S01]  /*1280*/  LOP3.LUT R70, R16, 0x1, RZ, 0xfc, !PT ;  /* 0x0000000110467812 */ /* 0x000fe200078efcff */
[----:B------:R-:W-:Y:S01]  /*1290*/  ULDC UR6, c[0x0][0x284] ;  /* 0x0000a10000067ab9 */ /* 0x000fe20000000800 */
[----:B------:R-:W-:Y:S01]  /*12a0*/  R2UR UR42, R6 ;  /* 0x00000000062a72ca */ /* 0x000fe200000e0000 */
[----:B------:R-:W-:Y:S01]  /*12b0*/  USEL UR43, UR40, 0x1, UP0 ;  /* 0x00000001282b7887 */ /* 0x000fe20008000000 */
[CC--:B------:R-:W-:Y:S01]  /*12c0*/  LEA.HI R4, R0.reuse, R3.reuse, RZ, 0x2 ;  /* 0x0000000300047211 */ /* 0x0c0fe200078f10ff */
[----:B------:R-:W-:Y:S01]  /*12d0*/  USHF.L.U32 UR46, UR40, 0x1, URZ ;  /* 0x00000001282e7899 */ /* 0x000fe2000800063f */
[----:B------:R-:W-:Y:S01]  /*12e0*/  LEA.HI R0, R0, R3, RZ, 0x5 ;  /* 0x0000000300007211 */ /* 0x000fe200078f28ff */
[----:B------:R-:W-:Y:S01]  /*12f0*/  UIADD3 UR43, -UR43, UR40, URZ ;  /* 0x000000282b2b7290 */ /* 0x000fe2000fffe13f */
[----:B------:R-:W-:-:S02]  /*1300*/  SHF.R.S32.HI R58, RZ, 0x2, R4 ;  /* 0x00000002ff3a7819 */ /* 0x000fc40000011404 */
[----:B------:R-:W-:Y:S02]  /*1310*/  SHF.R.S32.HI R5, RZ, 0x1f, R4 ;  /* 0x0000001fff057819 */ /* 0x000fe40000011404 */
[----:B------:R-:W-:Y:S02]  /*1320*/  LOP3.LUT R60, R4, 0xfffffffc, RZ, 0xc0, !PT ;  /* 0xfffffffc043c7812 */ /* 0x000fe400078ec0ff */
[----:B------:R-:W-:Y:S01]  /*1330*/  LEA.HI R5, R5, R58, RZ, 0x3 ;  /* 0x0000003a05057211 */ /* 0x000fe200078f18ff */
[----:B------:R-:W-:Y:S01]  /*1340*/  USHF.L.U32 UR42, UR42, 0x3, URZ ;  /* 0x000000032a2a7899 */ /* 0x000fe2000800063f */
[----:B------:R-:W-:Y:S01]  /*1350*/  ISETP.NE.AND P0, PT, R6, RZ, PT ;  /* 0x000000ff0600720c */ /* 0x000fe20003f05270 */
[----:B------:R-:W-:Y:S01]  /*1360*/  IMAD.IADD R60, R3, 0x1, -R60 ;  /* 0x00000001033c7824 */ /* 0x000fe200078e0a3c */
[----:B------:R-:W-:Y:S01]  /*1370*/  LOP3.LUT R5, R5, 0xfffffff8, RZ, 0xc0, !PT ;  /* 0xfffffff805057812 */ /* 0x000fe200078ec0ff */
[----:B-1----:R-:W-:Y:S01]  /*1380*/  ULEA UR41, UR4, UR41, 0x18 ;  /* 0x0000002904297291 */ /* 0x002fe2000f8ec03f */
[----:B------:R-:W-:Y:S01]  /*1390*/  SEL R71, RZ, 0x1, P0 ;  /* 0x00000001ff477807 */ /* 0x000fe20000000000 */
[----:B------:R-:W-:-:S02]  /*13a0*/  IMAD.U32 R62, RZ, RZ, UR42 ;  /* 0x0000002aff3e7e24 */ /* 0x000fc4000f8e00ff */
[----:B------:R-:W-:Y:S01]  /*13b0*/  UIADD3 UR47, UR41, 0x70, URZ ;  /* 0x00000070292f7890 */ /* 0x000fe2000fffe03f */
[----:B------:R-:W-:Y:S01]  /*13c0*/  IMAD.IADD R58, R58, 0x1, -R5 ;  /* 0x000000013a3a7824 */ /* 0x000fe200078e0a05 */
[----:B------:R-:W-:Y:S01]  /*13d0*/  UIADD3 UR4, UR41, 0x180, URZ ;  /* 0x0000018029047890 */ /* 0x000fe2000fffe03f */
[----:B------:R-:W-:Y:S01]  /*13e0*/  SHF.R.S32.HI R5, RZ, 0x5, R0 ;  /* 0x00000005ff057819 */ /* 0x000fe20000011400 */
[----:B------:R-:W-:Y:S01]  /*13f0*/  UIADD3 UR5, UR41, 0xc180, URZ ;  /* 0x0000c18029057890 */ /* 0x000fe2000fffe03f */
[C---:B------:R-:W-:Y:S01]  /*1400*/  LOP3.LUT R64, R62.reuse, 0x8, RZ, 0xc0, !PT ;  /* 0x000000083e407812 */ /* 0x040fe200078ec0ff */
[----:B------:R-:W-:Y:S01]  /*1410*/  USHF.R.U32.HI UR4, URZ, 0x4, UR4 ;  /* 0x000000043f047899 */ /* 0x000fe20008011604 */
[--C-:B------:R-:W-:Y:S01]  /*1420*/  SHF.R.S32.HI R59, RZ, 0x1f, R58.reuse ;  /* 0x0000001fff3b7819 */ /* 0x100fe2000001143a */
[----:B------:R-:W-:Y:S01]  /*1430*/  USHF.R.U32.HI UR5, URZ, 0x4, UR5 ;  /* 0x000000043f057899 */ /* 0x000fe20008011605 */
[C-C-:B------:R-:W-:Y:S01]  /*1440*/  IMAD R65, R5.reuse, -0x10, -R58.reuse ;  /* 0xfffffff005417824 */ /* 0x140fe200078e0a3a */
[----:B------:R-:W-:Y:S01]  /*1450*/  ULOP3.LUT UR4, UR4, 0x3fff, URZ, 0xc0, !UPT ;  /* 0x00003fff04047892 */ /* 0x000fe2000f8ec03f */
[----:B------:R-:W-:Y:S01]  /*1460*/  IMAD.U32 R61, RZ, RZ, UR47 ;  /* 0x0000002fff3d7e24 */ /* 0x000fe2000f8e00ff */
[----:B------:R-:W-:Y:S01]  /*1470*/  ULOP3.LUT UR5, UR5, 0x3fff, URZ, 0xc0, !UPT ;  /* 0x00003fff05057892 */ /* 0x000fe2000f8ec03f */
[----:B------:R-:W-:Y:S01]  /*1480*/  IMAD.WIDE R58, R5, 0x10, R58 ;  /* 0x00000010053a7825 */ /* 0x000fe200078e023a */
[----:B------:R-:W-:Y:S01]  /*1490*/  LOP3.LUT R62, R62, 0x8, RZ, 0xc, !PT ;  /* 0x000000083e3e7812 */ /* 0x000fe200078e0cff */
[----:B------:R-:W-:Y:S01]  /*14a0*/  ULOP3.LUT UR44, UR4, 0x10000, URZ, 0xfc, !UPT ;  /* 0x00010000042c7892 */ /* 0x000fe2000f8efc3f */
[----:B------:R-:W-:Y:S01]  /*14b0*/  LOP3.LUT R64, R64, 0x18, RZ, 0x3c, !PT ;  /* 0x0000001840407812 */ /* 0x000fe200078e3cff */
[----:B------:R-:W-:Y:S01]  /*14c0*/  VIADD R63, R61, UR42 ;  /* 0x0000002a3d3f7c36 */ /* 0x000fe20008000000 */
[----:B------:R-:W-:Y:S01]  /*14d0*/  ULOP3.LUT UR45, UR5, 0x10000, URZ, 0xfc, !UPT ;  /* 0x00010000052d7892 */ /* 0x000fe2000f8efc3f */
[----:B------:R-:W-:-:S11]  /*14e0*/  VIADD R65, R65, UR6 ;  /* 0x0000000641417c36 */ /* 0x000fd60008000000 */
.L_x_98:
[----:B------:R-:W-:Y:S01]  /*14f0*/  SHF.L.U32 R0, R71, 0x1f, RZ ;  /* 0x0000001f47007819 */ /* 0x000fe200000006ff */
[----:B------:R-:W-:Y:S02]  /*1500*/  ULDC UR4, c[0x0][0x28c] ;  /* 0x0000a30000047ab9 */ /* 0x000fe40000000800 */
[----:B------:R-:W-:Y:S01]  /*1510*/  ISETP.LT.AND P1, PT, RZ, UR4, PT ;  /* 0x00000004ff007c0c */ /* 0x000fe2000bf21270 */
[----:B------:R-:W1:Y:S02]  /*1520*/  SYNCS.PHASECHK.TRANS64.TRYWAIT P0, [R61+UR42], R0 ;  /* 0x000000003d0075a7 */ /* 0x000e64000800016a */
[----:B01-34-:R-:W-:Y:S10]  /*1530*/  @!P0 BRA `(.L_x_15) ;  /* 0x00000044005c8947 */ /* 0x01bff40003800000 */
.L_x_122:
[----:B------:R-:W-:Y:S05]  /*1540*/  @P1 BRA `(.L_x_16) ;  /* 0x0000000000401947 */ /* 0x000fea0003800000 */
[----:B-1----:R-:W-:Y:S01]  /*1550*/  MOV R0, 0x0 ;  /* 0x0000000000007802 */ /* 0x002fe20000000f00 */
[----:B------:R-:W-:Y:S01]  /*1560*/  ULDC.64 UR4, c[0x4][0x68] ;  /* 0x01001a0000047ab9 */ /* 0x000fe20000000a00 */
[----:B------:R-:W-:Y:S01]  /*1570*/  ULDC.64 UR6, c[0x4][0x8] ;  /* 0x0100020000067ab9 */ /* 0x000fe20000000a00 */
[----:B------:R-:W-:Y:S01]  /*1580*/  IMAD.U32 R4, RZ, RZ, UR4 ;  /* 0x00000004ff047e24 */ /* 0x000fe2000f8e00ff */
[----:B------:R1:W2:Y:S01]  /*1590*/  LDC.64 R14, c[0x4][R0] ;  /* 0x01000000000e7b82 */ /* 0x0002a20000000a00 */
[----:B------:R-:W-:Y:S01]  /*15a0*/  IMAD.U32 R5, RZ, RZ, UR5 ;  /* 0x00000005ff057e24 */ /* 0x000fe2000f8e00ff */
[----:B------:R-:W-:Y:S01]  /*15b0*/  ULDC.64 UR4, c[0x4][0x70] ;  /* 0x01001c0000047ab9 */ /* 0x000fe20000000a00 */
[----:B------:R-:W-:Y:S02]  /*15c0*/  IMAD.U32 R10, RZ, RZ, UR6 ;  /* 0x00000006ff0a7e24 */ /* 0x000fe4000f8e00ff */
[----:B------:R-:W-:Y:S02]  /*15d0*/  IMAD.U32 R6, RZ, RZ, UR4 ;  /* 0x00000004ff067e24 */ /* 0x000fe4000f8e00ff */
[----:B------:R-:W-:-:S02]  /*15e0*/  IMAD.U32 R7, RZ, RZ, UR5 ;  /* 0x00000005ff077e24 */ /* 0x000fc4000f8e00ff */
[----:B------:R-:W-:Y:S02]  /*15f0*/  IMAD.U32 R11, RZ, RZ, UR7 ;  /* 0x00000007ff0b7e24 */ /* 0x000fe4000f8e00ff */
[----:B------:R-:W-:Y:S02]  /*1600*/  IMAD.MOV.U32 R8, RZ, RZ, 0x1e1 ;  /* 0x000001e1ff087424 */ /* 0x000fe400078e00ff */
[----:B0-----:R-:W-:Y:S02]  /*1610*/  IMAD.MOV.U32 R12, RZ, RZ, 0x1 ;  /* 0x00000001ff0c7424 */ /* 0x001fe400078e00ff */
[----:B-1----:R-:W-:-:S07]  /*1620*/  IMAD.MOV.U32 R13, RZ, RZ, RZ ;  /* 0x000000ffff0d7224 */ /* 0x002fce00078e00ff */
[----:B------:R-:W-:-:S07]  /*1630*/  LEPC R20, `(.L_x_16) ;  /* 0x000000001014794e */ /* 0x000fce0000000000 */
[----:B--2--5:R-:W-:Y:S05]  /*1640*/  CALL.ABS.NOINC R14 ;  /* 0x000000000e007343 */ /* 0x024fea0003c00000 */
.L_x_16:
[----:B------:R-:W-:-:S13]  /*1650*/  ISETP.NE.AND P0, PT, R70, 0x3, PT ;  /* 0x000000034600780c */ /* 0x000fda0003f05270 */
[----:B------:R-:W-:Y:S05]  /*1660*/  @!P0 BRA `(.L_x_17) ;  /* 0x0000000000048947 */ /* 0x000fea0003800000 */
[----:B------:R-:W-:Y:S01]  /*1670*/  BPT.TRAP 0x1 ;  /* 0x000000040000795c */ /* 0x000fe20000300000 */
.L_x_17:
[----:B------:R-:W-:Y:S02]  /*1680*/  IMAD.U32 R3, RZ, RZ, UR38 ;  /* 0x00000026ff037e24 */ /* 0x000fe4000f8e00ff */
[----:B-1----:R-:W-:-:S03]  /*1690*/  IMAD.U32 R0, RZ, RZ, UR39 ;  /* 0x00000027ff007e24 */ /* 0x002fc6000f8e00ff */
[----:B------:R-:W-:Y:S02]  /*16a0*/  LEA R3, R3, UR41, 0x3 ;  /* 0x0000002903037c11 */ /* 0x000fe4000f8e18ff */
[----:B------:R-:W-:-:S04]  /*16b0*/  SHF.L.U32 R0, R0, 0x1f, RZ ;  /* 0x0000001f00007819 */ /* 0x000fc800000006ff */
[----:B------:R1:W2:Y:S01]  /*16c0*/  SYNCS.PHASECHK.TRANS64.TRYWAIT P1, [R3+URZ], R0 ;  /* 0x00000000030075a7 */ /* 0x0002a2000802017f */
[----:B------:R-:W-:Y:S05]  /*16d0*/  @!P0 BRA `(.L_x_18) ;  /* 0x0000000000048947 */ /* 0x000fea0003800000 */
[----:B------:R-:W-:Y:S01]  /*16e0*/  BPT.TRAP 0x1 ;  /* 0x000000040000795c */ /* 0x000fe20000300000 */
.L_x_18:
[----:B--2---:R-:W-:Y:S05]  /*16f0*/  @P1 BRA `(.L_x_19) ;  /* 0x0000000000081947 */ /* 0x004fea0003800000 */
[----:B------:R-:W2:Y:S02]  /*1700*/  SYNCS.PHASECHK.TRANS64.TRYWAIT P1, [R3+URZ], R0 ;  /* 0x00000000030075a7 */ /* 0x000ea4000802017f */
[----:B--2---:R-:W-:Y:S05]  /*1710*/  @!P1 BRA `(.L_x_20) ;  /* 0x0000004000f89947 */ /* 0x004fea0003800000 */
.L_x_19:
[----:B------:R-:W-:Y:S05]  /*1720*/  WARPSYNC.ALL ;  /* 0x0000000000007948 */ /* 0x000fea0003800000 */
[----:B------:R-:W-:Y:S01]  /*1730*/  ULEA UR8, UR38, UR44, 0x9 ;  /* 0x0000002c26087291 */ /* 0x000fe2000f8e483f */
[----:B------:R-:W-:Y:S01]  /*1740*/  WARPGROUP.ARRIVE ;  /* 0x00000000000079c5 */ /* 0x000fe20000000000 */
[----:B------:R-:W-:Y:S01]  /*1750*/  ULEA UR9, UR38, UR45, 0x9 ;  /* 0x0000002d26097291 */ /* 0x000fe2000f8e483f */
[----:B-12---:R-:W-:Y:S01]  /*1760*/  IMAD.U32 R0, RZ, RZ, UR43 ;  /* 0x0000002bff007e24 */ /* 0x006fe2000f8e00ff */
[----:B------:R-:W-:Y:S01]  /*1770*/  UMOV UR5, 0x40000040 ;  /* 0x4000004000057882 */ /* 0x000fe20000000000 */
[----:B------:R-:W-:-:S02]  /*1780*/  UMOV UR7, 0x40000040 ;  /* 0x4000004000077882 */ /* 0x000fc40000000000 */
[----:B------:R-:W-:Y:S01]  /*1790*/  UMOV UR4, UR8 ;  /* 0x0000000800047c82 */ /* 0x000fe20008000000 */
[----:B------:R-:W-:Y:S01]  /*17a0*/  ISETP.GE.AND P1, PT, R0, 0x1, PT ;  /* 0x000000010000780c */ /* 0x000fe20003f26270 */
[----:B------:R-:W-:Y:S02]  /*17b0*/  UMOV UR6, UR9 ;  /* 0x0000000900067c82 */ /* 0x000fe40008000000 */
[----:B------:R-:W-:Y:S01]  /*17c0*/  HGMMA.64x64x8.F32.TF32 R24, gdesc[UR4], RZ, !UPT, gsb0 ;  /* 0x04e00000041879f0 */ /* 0x000fe2000c0028ff */
[----:B------:R-:W-:Y:S02]  /*17d0*/  UIADD3 UR4, UR8, 0x2, URZ ;  /* 0x0000000208047890 */ /* 0x000fe4000fffe03f */
[----:B------:R-:W-:Y:S01]  /*17e0*/  UIADD3 UR6, UR9, 0x2, URZ ;  /* 0x0000000209067890 */ /* 0x000fe2000fffe03f */
[----:B------:R-:W-:Y:S01]  /*17f0*/  UMOV UR5, 0x40000040 ;  /* 0x4000004000057882 */ /* 0x000fe20000000000 */
[----:B------:R-:W-:Y:S01]  /*1800*/  UMOV UR7, 0x40000040 ;  /* 0x4000004000077882 */ /* 0x000fe20000000000 */
[----:B------:R-:W-:-:S02]  /*1810*/  WARPGROUP.DEPBAR.LE gsb0, 0x0 ;  /* 0x00008000000079c5 */ /* 0x000fc40000010000 */
[----:B------:R-:W-:-:S06]  /*1820*/  WARPGROUP.ARRIVE ;  /* 0x00000000000079c5 */ /* 0x000fcc0000000000 */
[----:B------:R-:W-:Y:S01]  /*1830*/  HGMMA.64x64x8.F32.TF32 R24, gdesc[UR4], R24, gsb0 ;  /* 0x04e00000041879f0 */ /* 0x000fe20008002818 */
[----:B------:R-:W-:Y:S02]  /*1840*/  UIADD3 UR4, UR8, 0x4, URZ ;  /* 0x0000000408047890 */ /* 0x000fe4000fffe03f */
[----:B------:R-:W-:Y:S01]  /*1850*/  UIADD3 UR6, UR9, 0x4, URZ ;  /* 0x0000000409067890 */ /* 0x000fe2000fffe03f */
[----:B------:R-:W-:Y:S01]  /*1860*/  UMOV UR5, 0x40000040 ;  /* 0x4000004000057882 */ /* 0x000fe20000000000 */
[----:B------:R-:W-:Y:S01]  /*1870*/  UMOV UR7, 0x40000040 ;  /* 0x4000004000077882 */ /* 0x000fe20000000000 */
[----:B------:R-:W-:Y:S02]  /*1880*/  WARPGROUP.DEPBAR.LE gsb0, 0x0 ;  /* 0x00008000000079c5 */ /* 0x000fe40000010000 */
        /* <DEDUP_REMOVED lines=8> */
[----:B------:R-:W-:Y:S03]  /*1910*/  HGMMA.64x64x8.F32.TF32 R24, gdesc[UR4], R24, gsb0 ;  /* 0x04e00000041879f0 */ /* 0x000fe60008002818 */
[----:B------:R-:W-:Y:S02]  /*1920*/  WARPGROUP.DEPBAR.LE gsb0, 0x0 ;  /* 0x00008000000079c5 */ /* 0x000fe40000010000 */
[----:B------:R-:W-:Y:S05]  /*1930*/  @!P1 BRA `(.L_x_21) ;  /* 0x0000000400109947 */ /* 0x000fea0003800000 */
[----:B------:R-:W-:Y:S01]  /*1940*/  UIADD3 UR4, UR38, 0x1, URZ ;  /* 0x0000000126047890 */ /* 0x000fe2000fffe03f */
[----:B------:R-:W-:Y:S01]  /*1950*/  IMAD.U32 R0, RZ, RZ, UR43 ;  /* 0x0000002bff007e24 */ /* 0x000fe2000f8e00ff */
[----:B------:R-:W-:Y:S02]  /*1960*/  UMOV UR9, UR38 ;  /* 0x0000002600097c82 */ /* 0x000fe40008000000 */
[----:B------:R-:W-:-:S04]  /*1970*/  UISETP.NE.AND UP0, UPT, UR4, 0x6, UPT ;  /* 0x000000060400788c */ /* 0x000fc8000bf05270 */
[----:B------:R-:W-:Y:S02]  /*1980*/  USEL UR5, URZ, 0x1, UP0 ;  /* 0x000000013f057887 */ /* 0x000fe40008000000 */
[----:B------:R-:W-:Y:S02]  /*1990*/  USEL UR8, UR4, URZ, UP0 ;  /* 0x0000003f04087287 */ /* 0x000fe40008000000 */
[----:B------:R-:W-:-:S06]  /*19a0*/  ULOP3.LUT UR5, UR39, UR5, URZ, 0x3c, !UPT ;  /* 0x0000000527057292 */ /* 0x000fcc000f8e3c3f */
[----:B------:R-:W-:-:S07]  /*19b0*/  IMAD.U32 R5, RZ, RZ, UR5 ;  /* 0x00000005ff057e24 */ /* 0x000fce000f8e00ff */
.L_x_28:
[----:B-12---:R-:W-:Y:S05]  /*19c0*/  @!P0 BRA `(.L_x_22) ;  /* 0x0000000000048947 */ /* 0x006fea0003800000 */
[----:B------:R-:W-:Y:S01]  /*19d0*/  BPT.TRAP 0x1 ;  /* 0x000000040000795c */ /* 0x000fe20000300000 */
.L_x_22:
[----:B------:R-:W-:Y:S01]  /*19e0*/  ULEA UR4, UR8, UR41, 0x3 ;  /* 0x0000002908047291 */ /* 0x000fe2000f8e183f */
[----:B------:R-:W-:-:S08]  /*19f0*/  SHF.L.U32 R3, R5, 0x1f, RZ ;  /* 0x0000001f05037819 */ /* 0x000fd000000006ff */
[----:B------:R1:W2:Y:S01]  /*1a00*/  SYNCS.PHASECHK.TRANS64.TRYWAIT P1, [UR4], R3 ;  /* 0x00000003ff0075a7 */ /* 0x0002a20008020144 */
[----:B------:R-:W-:Y:S05]  /*1a10*/  @!P0 BRA `(.L_x_23) ;  /* 0x0000000000048947 */ /* 0x000fea0003800000 */
[----:B------:R-:W-:Y:S01]  /*1a20*/  BPT.TRAP 0x1 ;  /* 0x000000040000795c */ /* 0x000fe20000300000 */
.L_x_23:
[----:B--2---:R-:W-:Y:S05]  /*1a30*/  @P1 BRA `(.L_x_24) ;  /* 0x0000000000081947 */ /* 0x004fea0003800000 */
[----:B------:R-:W2:Y:S02]  /*1a40*/  SYNCS.PHASECHK.TRANS64.TRYWAIT P1, [UR4], R3 ;  /* 0x00000003ff0075a7 */ /* 0x000ea40008020144 */
[----:B--2---:R-:W-:Y:S05]  /*1a50*/  @!P1 BRA `(.L_x_25) ;  /* 0x00000040003c9947 */ /* 0x004fea0003800000 */
.L_x_24:
[----:B------:R-:W-:Y:S01]  /*1a60*/  ULEA UR10, UR8, UR44, 0x9 ;  /* 0x0000002c080a7291 */ /* 0x000fe2000f8e483f */
[----:B------:R-:W-:Y:S01]  /*1a70*/  WARPGROUP.ARRIVE ;  /* 0x00000000000079c5 */ /* 0x000fe20000000000 */
[----:B------:R-:W-:Y:S01]  /*1a80*/  ULEA UR11, UR8, UR45, 0x9 ;  /* 0x0000002d080b7291 */ /* 0x000fe2000f8e483f */
[----:B------:R-:W-:Y:S01]  /*1a90*/  UMOV UR5, 0x40000040 ;  /* 0x4000004000057882 */ /* 0x000fe20000000000 */
[----:B------:R-:W-:-:S03]  /*1aa0*/  UMOV UR7, 0x40000040 ;  /* 0x4000004000077882 */ /* 0x000fc60000000000 */
[----:B------:R-:W-:Y:S02]  /*1ab0*/  UMOV UR4, UR10 ;  /* 0x0000000a00047c82 */ /* 0x000fe40008000000 */
[----:B------:R-:W-:Y:S02]  /*1ac0*/  UMOV UR6, UR11 ;  /* 0x0000000b00067c82 */ /* 0x000fe40008000000 */
[----:B------:R-:W-:Y:S01]  /*1ad0*/  HGMMA.64x64x8.F32.TF32 R24, gdesc[UR4], R24, gsb0 ;  /* 0x04e00000041879f0 */ /* 0x000fe20008002818 */
        /* <DEDUP_REMOVED lines=23> */
[----:B------:R-:W-:Y:S01]  /*1c50*/  BPT.TRAP 0x1 ;  /* 0x000000040000795c */ /* 0x000fe20000300000 */
.L_x_26:
[----:B------:R-:W-:Y:S01]  /*1c60*/  ULEA UR4, UR9, UR41, 0x3 ;  /* 0x0000002909047291 */ /* 0x000fe2000f8e183f */
[----:B------:R-:W-:-:S03]  /*1c70*/  ISETP.GT.U32.AND P1, PT, R16, 0x1, PT ;  /* 0x000000011000780c */ /* 0x000fc60003f24070 */
[----:B------:R-:W-:-:S04]  /*1c80*/  UIADD3 UR4, UR4, 0x30, URZ ;  /* 0x0000003004047890 */ /* 0x000fc8000fffe03f */
[----:B------:R-:W-:-:S09]  /*1c90*/  UPRMT UR4, URZ, 0x654, UR4 ;  /* 0x000006543f047896 */ /* 0x000fd20008000004 */
[----:B------:R-:W-:Y:S01]  /*1ca0*/  SYNCS.ARRIVE.TRANS64.RED.A1T0 RZ, [UR4], RZ ;  /* 0x000000ffffff79a7 */ /* 0x000fe20008100404 */
[----:B------:R-:W-:Y:S05]  /*1cb0*/  @P1 BRA `(.L_x_27) ;  /* 0x0000000000041947 */ /* 0x000fea0003800000 */
[----:B------:R-:W-:Y:S01]  /*1cc0*/  BPT.TRAP 0x1 ;  /* 0x000000040000795c */ /* 0x000fe20000300000 */
.L_x_27:
[----:B------:R-:W-:Y:S01]  /*1cd0*/  UIADD3 UR8, UR8, 0x1, URZ ;  /* 0x0000000108087890 */ /* 0x000fe2000fffe03f */
[C---:B------:R-:W-:Y:S01]  /*1ce0*/  ISETP.GT.AND P1, PT, R0.reuse, 0x1, PT ;  /* 0x000000010000780c */ /* 0x040fe20003f24270 */
[----:B------:R-:W-:Y:S01]  /*1cf0*/  UIADD3 UR9, UR9, 0x1, URZ ;  /* 0x0000000109097890 */ /* 0x000fe2000fffe03f */
[----:B------:R-:W-:Y:S01]  /*1d00*/  VIADD R0, R0, 0xffffffff ;  /* 0xffffffff00007836 */ /* 0x000fe20000000000 */
[----:B------:R-:W-:Y:S02]  /*1d10*/  UISETP.NE.AND UP0, UPT, UR8, 0x6, UPT ;  /* 0x000000060800788c */ /* 0x000fe4000bf05270 */
[----:B------:R-:W-:Y:S02]  /*1d20*/  UISETP.NE.AND UP1, UPT, UR9, 0x6, UPT ;  /* 0x000000060900788c */ /* 0x000fe4000bf25270 */
[----:B------:R-:W-:Y:S02]  /*1d30*/  USEL UR4, URZ, 0x1, UP0 ;  /* 0x000000013f047887 */ /* 0x000fe40008000000 */
[----:B------:R-:W-:-:S02]  /*1d40*/  USEL UR8, UR8, URZ, UP0 ;  /* 0x0000003f08087287 */ /* 0x000fc40008000000 */
[----:B------:R-:W-:Y:S02]  /*1d50*/  USEL UR9, UR9, URZ, UP1 ;  /* 0x0000003f09097287 */ /* 0x000fe40008800000 */
[----:B------:R-:W-:Y:S01]  /*1d60*/  LOP3.LUT R5, R5, UR4, RZ, 0x3c, !PT ;  /* 0x0000000405057c12 */ /* 0x000fe2000f8e3cff */
[----:B------:R-:W-:Y:S09]  /*1d70*/  @P1 BRA `(.L_x_28) ;  /* 0xfffffffc00101947 */ /* 0x000ff2000383ffff */
.L_x_21:
[----:B------:R-:W3:Y:S01]  /*1d80*/  LDC R0, c[0x0][0x28c] ;  /* 0x0000a300ff007b82 */ /* 0x000ee20000000800 */
[----:B------:R4:W-:Y:S01]  /*1d90*/  SYNCS.ARRIVE.TRANS64.A1T0 RZ, [R62+UR47], RZ ;  /* 0x000000ff3eff79a7 */ /* 0x0009e2000810002f */
[----:B---3--:R-:W-:-:S13]  /*1da0*/  ISETP.GE.AND P1, PT, R0, 0x1, PT ;  /* 0x000000010000780c */ /* 0x008fda0003f26270 */
[----:B----4-:R-:W-:Y:S05]  /*1db0*/  @!P1 BRA `(.L_x_29) ;  /* 0x0000000000349947 */ /* 0x010fea0003800000 */
[----:B------:R-:W-:Y:S05]  /*1dc0*/  @!P0 BRA `(.L_x_30) ;  /* 0x0000000000048947 */ /* 0x000fea0003800000 */
[----:B------:R-:W-:Y:S01]  /*1dd0*/  BPT.TRAP 0x1 ;  /* 0x000000040000795c */ /* 0x000fe20000300000 */
.L_x_30:
[----:B------:R-:W-:Y:S01]  /*1de0*/  UIADD3 UR6, UR43, UR38, URZ ;  /* 0x000000262b067290 */ /* 0x000fe2000fffe03f */
[----:B------:R-:W-:-:S03]  /*1df0*/  ISETP.GT.U32.AND P0, PT, R16, 0x1, PT ;  /* 0x000000011000780c */ /* 0x000fc60003f04070 */
[----:B------:R-:W-:-:S04]  /*1e00*/  UIMAD.WIDE.U32 UR4, UR6, -0x55555555, URZ ;  /* 0xaaaaaaab060478a5 */ /* 0x000fc8000f8e003f */
[----:B------:R-:W-:-:S04]  /*1e10*/  USHF.R.U32.HI UR4, URZ, 0x2, UR5 ;  /* 0x000000023f047899 */ /* 0x000fc80008011605 */
[----:B------:R-:W-:-:S04]  /*1e20*/  UIMAD UR6, UR4, -0x6, UR6 ;  /* 0xfffffffa040678a4 */ /* 0x000fc8000f8e0206 */
[----:B------:R-:W-:-:S04]  /*1e30*/  ULEA UR6, UR6, UR41, 0x3 ;  /* 0x0000002906067291 */ /* 0x000fc8000f8e183f */
[----:B------:R-:W-:-:S04]  /*1e40*/  UIADD3 UR6, UR6, 0x30, URZ ;  /* 0x0000003006067890 */ /* 0x000fc8000fffe03f */
[----:B------:R-:W-:-:S09]  /*1e50*/  UPRMT UR6, URZ, 0x654, UR6 ;  /* 0x000006543f067896 */ /* 0x000fd20008000006 */
[----:B------:R-:W-:Y:S01]  /*1e60*/  SYNCS.ARRIVE.TRANS64.RED.A1T0 RZ, [UR6], RZ ;  /* 0x000000ffffff79a7 */ /* 0x000fe20008100406 */
[----:B------:R-:W-:Y:S05]  /*1e70*/  @P0 BRA `(.L_x_29) ;  /* 0x0000000000040947 */ /* 0x000fea0003800000 */
[----:B------:R-:W-:Y:S01]  /*1e80*/  BPT.TRAP 0x1 ;  /* 0x000000040000795c */ /* 0x000fe20000300000 */
.L_x_29:
[----:B------:R-:W-:Y:S01]  /*1e90*/  SHF.L.U32 R0, R71, 0x1f, RZ ;  /* 0x0000001f47007819 */ /* 0x000fe200000006ff */
[----:B------:R-:W-:Y:S01]  /*1ea0*/  UIADD3 UR38, UR46, UR38, URZ ;  /* 0x000000262e267290 */ /* 0x000fe2000fffe03f */
[----:B------:R-:W3:Y:S01]  /*1eb0*/  LDC R7, c[0x0][0x288] ;  /* 0x0000a200ff077b82 */ /* 0x000ee20000000800 */
[----:B------:R-:W-:Y:S01]  /*1ec0*/  UISETP.GE.U32.AND UP1, UPT, UR46, 0x6, UPT ;  /* 0x000000062e00788c */ /* 0x000fe2000bf26070 */
[----:B------:R-:W-:Y:S01]  /*1ed0*/  IMAD.SHL.U32 R8, R60, 0x2, RZ ;  /* 0x000000023c087824 */ /* 0x000fe200078e00ff */
[----:B------:R-:W-:Y:S02]  /*1ee0*/  UISETP.GT.U32.AND UP0, UPT, UR38, 0x5, UPT ;  /* 0x000000052600788c */ /* 0x000fe4000bf04070 */
[----:B------:R-:W-:Y:S02]  /*1ef0*/  UIMAD.WIDE.U32 UR4, UR38, -0x55555555, URZ ;  /* 0xaaaaaaab260478a5 */ /* 0x000fe4000f8e003f */
[----:B------:R-:W-:Y:S01]  /*1f00*/  UISETP.LT.U32.AND UP0, UPT, UR46, 0x6, UP0 ;  /* 0x000000062e00788c */ /* 0x000fe20008701070 */
[----:B------:R-:W4:Y:S01]  /*1f10*/  SYNCS.PHASECHK.TRANS64.TRYWAIT P0, [R61+UR42+0x10], R0 ;  /* 0x000010003d0075a7 */ /* 0x000f22000800016a */
[----:B------:R-:W-:Y:S01]  /*1f20*/  USHF.R.U32.HI UR4, URZ, 0x2, UR5 ;  /* 0x000000023f047899 */ /* 0x000fe20008011605 */
[----:B------:R-:W-:Y:S01]  /*1f30*/  SHF.R.S32.HI R9, RZ, 0x1f, R8 ;  /* 0x0000001fff097819 */ /* 0x000fe20000011408 */
[----:B------:R-:W-:-:S02]  /*1f40*/  USEL UR6, URZ, 0x1, !UP0 ;  /* 0x000000013f067887 */ /* 0x000fc4000c000000 */
[----:B------:R-:W-:Y:S02]  /*1f50*/  UIMAD UR38, UR4, -0x6, UR38 ;  /* 0xfffffffa042678a4 */ /* 0x000fe4000f8e0226 */
[----:B------:R-:W-:-:S04]  /*1f60*/  ULOP3.LUT UR39, UR39, UR6, URZ, 0x3c, !UPT ;  /* 0x0000000627277292 */ /* 0x000fc8000f8e3c3f */
[----:B------:R-:W-:Y:S01]  /*1f70*/  @UP1 ULOP3.LUT UR39, UR39, 0x1, UR4, 0x78, !UPT ;  /* 0x0000000127271892 */ /* 0x000fe2000f8e7804 */
[----:B---34-:R-:W-:Y:S11]  /*1f80*/  @!P0 BRA `(.L_x_31) ;  /* 0x0000003c00088947 */ /* 0x018ff60003800000 */
.L_x_123:
[----:B---3--:R-:W-:Y:S01]  /*1f90*/  IMAD.SHL.U32 R0, R19, 0x40, RZ ;  /* 0x0000004013007824 */ /* 0x008fe200078e00ff */
[----:B------:R-:W-:Y:S01]  /*1fa0*/  ULDC UR6, c[0x0][0x284] ;  /* 0x0000a10000067ab9 */ /* 0x000fe20000000800 */
[----:B------:R-:W-:Y:S01]  /*1fb0*/  IMAD.SHL.U32 R14, R22, 0x40, RZ ;  /* 0x00000040160e7824 */ /* 0x000fe200078e00ff */
[----:B------:R-:W-:Y:S01]  /*1fc0*/  SHF.R.S32.HI R11, RZ, 0x1f, R2 ;  /* 0x0000001fff0b7819 */ /* 0x000fe20000011402 */
[----:B------:R-:W-:Y:S01]  /*1fd0*/  ULDC.64 UR4, c[0x0][0x5d0] ;  /* 0x0001740000047ab9 */ /* 0x000fe20000000a00 */
[----:B------:R-:W-:Y:S01]  /*1fe0*/  ISETP.GE.AND P0, PT, R0, UR6, PT ;  /* 0x0000000600007c0c */ /* 0x000fe2000bf06270 */
[----:B--2---:R-:W-:Y:S01]  /*1ff0*/  IMAD.WIDE.U32 R4, R2, UR4, R8 ;  /* 0x0000000402047c25 */ /* 0x004fe2000f8e0008 */
[----:B------:R-:W-:Y:S02]  /*2000*/  SHF.R.S32.HI R15, RZ, 0x1f, R14 ;  /* 0x0000001fff0f7819 */ /* 0x000fe4000001140e */
[C---:B------:R-:W-:Y:S01]  /*2010*/  ISETP.GE.OR P0, PT, R14.reuse, R7, P0 ;  /* 0x000000070e00720c */ /* 0x040fe20000706670 */
[----:B-1----:R-:W-:Y:S01]  /*2020*/  IMAD R3, R11, UR4, RZ ;  /* 0x000000040b037c24 */ /* 0x002fe2000f8e02ff */
[----:B------:R-:W-:-:S03]  /*2030*/  IADD3 R4, P1, R14, R4, RZ ;  /* 0x000000040e047210 */ /* 0x000fc60007f3e0ff */
[----:B------:R-:W-:-:S05]  /*2040*/  IMAD R3, R2, UR5, R3 ;  /* 0x0000000502037c24 */ /* 0x000fca000f8e0203 */
[----:B------:R-:W-:-:S03]  /*2050*/  IADD3.X R5, R15, R5, R3, P1, !PT ;  /* 0x000000050f057210 */ /* 0x000fc60000ffe403 */
[----:B------:R-:W-:Y:S05]  /*2060*/  @P0 BRA `(.L_x_32) ;  /* 0x0000002000a80947 */ /* 0x000fea0003800000 */
[----:B------:R-:W1:Y:S01]  /*2070*/  LDC.64 R74, c[0x0][0x5c8] ;  /* 0x00017200ff4a7b82 */ /* 0x000e620000000a00 */
[----:B-----5:R-:W-:Y:S01]  /*2080*/  FSETP.NEU.AND P0, PT, R57, RZ, PT ;  /* 0x000000ff3900720b */ /* 0x020fe20003f0d000 */
[----:B------:R-:W-:Y:S01]  /*2090*/  IMAD R3, R60, -0x2, R7 ;  /* 0xfffffffe3c037824 */ /* 0x000fe200078e0207 */
[----:B------:R-:W-:Y:S01]  /*20a0*/  BSSY B0, `(.L_x_32) ;  /* 0x0000226000007945 */ /* 0x000fe20003800000 */
[----:B------:R-:W-:-:S04]  /*20b0*/  IMAD.WIDE R66, R19, 0x40, R58 ;  /* 0x0000004013427825 */ /* 0x000fc800078e023a */
[----:B------:R-:W-:Y:S02]  /*20c0*/  IMAD.IADD R3, R3, 0x1, -R14 ;  /* 0x0000000103037824 */ /* 0x000fe400078e0a0e */
[----:B------:R-:W-:-:S03]  /*20d0*/  IMAD.IADD R0, R65, 0x1, -R0 ;  /* 0x0000000141007824 */ /* 0x000fc600078e0a00 */
[----:B------:R-:W-:-:S04]  /*20e0*/  ISETP.GT.AND P1, PT, R3, RZ, PT ;  /* 0x000000ff0300720c */ /* 0x000fc80003f24270 */
[----:B------:R-:W-:Y:S01]  /*20f0*/  ISETP.GT.AND P2, PT, R0, RZ, P1 ;  /* 0x000000ff0000720c */ /* 0x000fe20000f44270 */
[-C--:B-1----:R-:W-:Y:S02]  /*2100*/  IMAD R6, R67, R74.reuse, RZ ;  /* 0x0000004a43067224 */ /* 0x082fe400078e02ff */
[----:B------:R-:W-:-:S04]  /*2110*/  IMAD.WIDE.U32 R68, R66, R74, R4 ;  /* 0x0000004a42447225 */ /* 0x000fc800078e0004 */
[----:B------:R-:W-:-:S04]  /*2120*/  IMAD R5, R66, R75, R6 ;  /* 0x0000004b42057224 */ /* 0x000fc800078e0206 */
[----:B------:R-:W-:Y:S01]  /*2130*/  IMAD.IADD R7, R69, 0x1, R5 ;  /* 0x0000000145077824 */ /* 0x000fe200078e0205 */
[----:B------:R-:W-:Y:S06]  /*2140*/  @!P0 BRA `(.L_x_33) ;  /* 0x0000001400dc8947 */ /* 0x000fec0003800000 */
[----:B------:R-:W1:Y:S01]  /*2150*/  LDC.64 R72, c[0x0][0x5b8] ;  /* 0x00016e00ff487b82 */ /* 0x000e620000000a00 */
[----:B------:R-:W-:-:S07]  /*2160*/  ULDC.64 UR4, c[0x0][0x5c0] ;  /* 0x0001700000047ab9 */ /* 0x000fce0000000a00 */
[----:B------:R-:W2:Y:S08]  /*2170*/  LDC.64 R76, c[0x0][0x5b0] ;  /* 0x00016c00ff4c7b82 */ /* 0x000eb00000000a00 */
[----:B------:R-:W0:Y:S01]  /*2180*/  LDC.64 R78, c[0x0][0x5a8] ;  /* 0x00016a00ff4e7b82 */ /* 0x000e220000000a00 */
[-C--:B-1----:R-:W-:Y:S02]  /*2190*/  IMAD R6, R11, R72.reuse, RZ ;  /* 0x000000480b067224 */ /* 0x082fe400078e02ff */
[----:B------:R-:W-:-:S04]  /*21a0*/  IMAD.WIDE.U32 R4, R2, R72, R8 ;  /* 0x0000004802047225 */ /* 0x000fc800078e0008 */
[----:B------:R-:W-:Y:S01]  /*21b0*/  IMAD R69, R2, R73, R6 ;  /* 0x0000004902457224 */ /* 0x000fe200078e0206 */
[----:B------:R-:W-:Y:S01]  /*21c0*/  IADD3 R10, P0, R14, R4, RZ ;  /* 0x000000040e0a7210 */ /* 0x000fe20007f1e0ff */
[----:B--2---:R-:W-:-:S03]  /*21d0*/  IMAD R4, R67, R76, RZ ;  /* 0x0000004c43047224 */ /* 0x004fc600078e02ff */
[----:B------:R-:W-:Y:S01]  /*21e0*/  IADD3.X R11, R15, R5, R69, P0, !PT ;  /* 0x000000050f0b7210 */ /* 0x000fe200007fe445 */
[C---:B------:R-:W-:Y:S02]  /*21f0*/  IMAD R73, R66.reuse, R77, R4 ;  /* 0x0000004d42497224 */ /* 0x040fe400078e0204 */
[----:B------:R-:W-:-:S04]  /*2200*/  IMAD.WIDE.U32 R4, R66, R76, R10 ;  /* 0x0000004c42047225 */ /* 0x000fc800078e000a */
[----:B------:R-:W-:Y:S01]  /*2210*/  IMAD.IADD R5, R5, 0x1, R73 ;  /* 0x0000000105057824 */ /* 0x000fe200078e0249 */
[----:B0-----:R-:W-:-:S04]  /*2220*/  LEA R12, P0, R4, R78, 0x2 ;  /* 0x0000004e040c7211 */ /* 0x001fc800078010ff */
[----:B------:R-:W-:-:S05]  /*2230*/  LEA.HI.X R13, R4, R79, R5, 0x2, P0 ;  /* 0x0000004f040d7211 */ /* 0x000fca00000f1405 */
[----:B------:R0:W2:Y:S01]  /*2240*/  @P2 LDG.E.LTC128B R19, desc[UR36][R12.64] ;  /* 0x000000240c132981 */ /* 0x0000a2000c1e1920 */
[----:B------:R-:W-:Y:S01]  /*2250*/  IMAD.WIDE.U32 R4, R66, R76, R14 ;  /* 0x0000004c42047225 */ /* 0x000fe200078e000e */
[----:B------:R-:W-:Y:S01]  /*2260*/  LEA R6, P3, R68, UR4, 0x2 ;  /* 0x0000000444067c11 */ /* 0x000fe2000f8610ff */
[----:B------:R-:W-:Y:S01]  /*2270*/  BSSY B1, `(.L_x_34) ;  /* 0x0000014000017945 */ /* 0x000fe20003800000 */
[----:B------:R-:W-:Y:S02]  /*2280*/  IADD3 R20, P0, R8, R4, RZ ;  /* 0x0000000408147210 */ /* 0x000fe40007f1e0ff */
[----:B------:R-:W-:Y:S02]  /*2290*/  LEA.HI.X R7, R68, UR5, R7, 0x2, P3 ;  /* 0x0000000544077c11 */ /* 0x000fe400098f1407 */
[----:B------:R-:W-:Y:S01]  /*22a0*/  IADD3.X R21, R9, R73, R5, P0, !PT ;  /* 0x0000004909157210 */ /* 0x000fe200007fe405 */
[----:B0-----:R-:W-:Y:S01]  /*22b0*/  IMAD.SHL.U32 R12, R76, 0x8, RZ ;  /* 0x000000084c0c7824 */ /* 0x001fe200078e00ff */
[----:B------:R-:W-:-:S02]  /*22c0*/  ISETP.GT.AND P0, PT, R3, 0x1, PT ;  /* 0x000000010300780c */ /* 0x000fc40003f04270 */
[----:B------:R-:W-:Y:S01]  /*22d0*/  SHF.L.U64.HI R13, R76, 0x3, R77 ;  /* 0x000000034c0d7819 */ /* 0x000fe2000001024d */
[----:B------:R-:W-:Y:S01]  /*22e0*/  IMAD.WIDE.U32 R20, R2, R72, R20 ;  /* 0x0000004802147225 */ /* 0x000fe200078e0014 */
[----:B------:R-:W-:-:S03]  /*22f0*/  ISETP.GT.AND P3, PT, R0, RZ, P0 ;  /* 0x000000ff0000720c */ /* 0x000fc60000764270 */
[----:B------:R-:W-:Y:S01]  /*2300*/  IMAD.WIDE.U32 R66, R66, R76, R12 ;  /* 0x0000004c42427225 */ /* 0x000fe200078e000c */
[----:B--2---:R-:W-:-:S05]  /*2310*/  LOP3.LUT R4, R19, 0xffffe000, RZ, 0xc0, !PT ;  /* 0xffffe00013047812 */ /* 0x004fca00078ec0ff */
[----:B------:R-:W-:Y:S01]  /*2320*/  FMUL R5, R4, R57 ;  /* 0x0000003904057220 */ /* 0x000fe20000400000 */
[----:B------:R-:W-:-:S03]  /*2330*/  LEA R4, P4, R20, R78, 0x2 ;  /* 0x0000004e14047211 */ /* 0x000fc600078810ff */
[----:B------:R-:W-:Y:S01]  /*2340*/  FFMA R81, R24, R56, R5 ;  /* 0x0000003818517223 */ /* 0x000fe20000000005 */
[----:B------:R-:W-:-:S04]  /*2350*/  IMAD.IADD R5, R69, 0x1, R21 ;  /* 0x0000000145057824 */ /* 0x000fc800078e0215 */
[----:B------:R-:W-:Y:S02]  /*2360*/  F2FP.TF32.F32.PACK_B R81, R81 ;  /* 0x00000051ff51723e */ /* 0x000fe400024050ff */
[----:B------:R-:W-:-:S03]  /*2370*/  LEA.HI.X R5, R20, R79, R5, 0x2, P4 ;  /* 0x0000004f14057211 */ /* 0x000fc600020f1405 */
[----:B------:R0:W-:Y:S01]  /*2380*/  @P2 STG.E desc[UR36][R6.64], R81 ;  /* 0x0000005106002986 */ /* 0x0001e2000c101924 */
[----:B------:R-:W-:Y:S05]  /*2390*/  @!P3 BRA `(.L_x_35) ;  /* 0x000000000004b947 */ /* 0x000fea0003800000 */
[----:B------:R1:W5:Y:S02]  /*23a0*/  LDG.E.LTC128B R19, desc[UR36][R4.64+0x4] ;  /* 0x0000042404137981 */ /* 0x000364000c1e1920 */
.L_x_35:
[----:B------:R-:W-:Y:S05]  /*23b0*/  BSYNC B1 ;  /* 0x0000000000017941 */ /* 0x000fea0003800000 */
.L_x_34:
[----:B-----5:R-:W-:Y:S01]  /*23c0*/  LOP3.LUT R12, R19, 0xffffe000, RZ, 0xc0, !PT ;  /* 0xffffe000130c7812 */ /* 0x020fe200078ec0ff */
[----:B------:R-:W-:Y:S01]  /*23d0*/  IMAD.IADD R73, R73, 0x1, R67 ;  /* 0x0000000149497824 */ /* 0x000fe200078e0243 */
[----:B------:R-:W-:Y:S02]  /*23e0*/  IADD3 R10, P2, R10, R66, RZ ;  /* 0x000000420a0a7210 */ /* 0x000fe40007f5e0ff */
[----:B------:R-:W-:Y:S01]  /*23f0*/  ISETP.GT.AND P1, PT, R0, 0x8, P1 ;  /* 0x000000080000780c */ /* 0x000fe20000f24270 */
[----:B------:R-:W-:Y:S02]  /*2400*/  FMUL R12, R12, R57 ;  /* 0x000000390c0c7220 */ /* 0x000fe40000400000 */
[----:B------:R-:W-:Y:S02]  /*2410*/  IMAD.X R11, R73, 0x1, R11, P2 ;  /* 0x00000001490b7824 */ /* 0x000fe400010e060b */
[----:B------:R-:W-:Y:S01]  /*2420*/  FFMA R25, R25, R56, R12 ;  /* 0x0000003819197223 */ /* 0x000fe2000000000c */
[----:B------:R-:W-:-:S04]  /*2430*/  LEA R12, P2, R10, R78, 0x2 ;  /* 0x0000004e0a0c7211 */ /* 0x000fc800078410ff */
[----:B------:R-:W-:Y:S02]  /*2440*/  F2FP.TF32.F32.PACK_B R25, R25 ;  /* 0x00000019ff19723e */ /* 0x000fe400024050ff */
[----:B------:R-:W-:-:S03]  /*2450*/  LEA.HI.X R13, R10, R79, R11, 0x2, P2 ;  /* 0x0000004f0a0d7211 */ /* 0x000fc600010f140b */
[----:B------:R2:W-:Y:S04]  /*2460*/  @P3 STG.E desc[UR36][R6.64+0x4], R25 ;  /* 0x0000041906003986 */ /* 0x0005e8000c101924 */
[----:B------:R-:W3:Y:S01]  /*2470*/  @P1 LDG.E.LTC128B R19, desc[UR36][R12.64] ;  /* 0x000000240c131981 */ /* 0x000ee2000c1e1920 */
[----:B------:R-:W-:Y:S01]  /*2480*/  IADD3 R14, P2, P3, R8, R66, R14 ;  /* 0x00000042080e7210 */ /* 0x000fe20007b5e00e */
[----:B------:R-:W-:Y:S01]  /*2490*/  BSSY B1, `(.L_x_36) ;  /* 0x0000011000017945 */ /* 0x000fe20003800000 */
[C---:B------:R-:W-:Y:S02]  /*24a0*/  SHF.L.U64.HI R11, R74.reuse, 0x5, R75 ;  /* 0x000000054a0b7819 */ /* 0x040fe4000001024b */
[----:B------:R-:W-:Y:S02]  /*24b0*/  IADD3.X R15, R9, R73, R15, P2, P3 ;  /* 0x00000049090f7210 */ /* 0x000fe400017e640f */
[----:B------:R-:W-:-:S02]  /*24c0*/  LEA R10, P2, R74, R6, 0x5 ;  /* 0x000000064a0a7211 */ /* 0x000fc400078428ff */
[----:B------:R-:W-:Y:S01]  /*24d0*/  ISETP.GT.AND P0, PT, R0, 0x8, P0 ;  /* 0x000000080000780c */ /* 0x000fe20000704270 */
[----:B------:R-:W-:-:S04]  /*24e0*/  IMAD.WIDE.U32 R14, R2, R72, R14 ;  /* 0x00000048020e7225 */ /* 0x000fc800078e000e */
[----:B------:R-:W-:Y:S02]  /*24f0*/  IMAD.X R11, R11, 0x1, R7, P2 ;  /* 0x000000010b0b7824 */ /* 0x000fe400010e0607 */
[----:B------:R-:W-:Y:S01]  /*2500*/  IMAD.IADD R2, R69, 0x1, R15 ;  /* 0x0000000145027824 */ /* 0x000fe200078e020f */
[----:B---3--:R-:W-:-:S05]  /*2510*/  LOP3.LUT R8, R19, 0xffffe000, RZ, 0xc0, !PT ;  /* 0xffffe00013087812 */ /* 0x008fca00078ec0ff */
[----:B------:R-:W-:Y:S01]  /*2520*/  FMUL R9, R8, R57 ;  /* 0x0000003908097220 */ /* 0x000fe20000400000 */
[----:B------:R-:W-:-:S03]  /*2530*/  LEA R8, P3, R14, R78, 0x2 ;  /* 0x0000004e0e087211 */ /* 0x000fc600078610ff */
[----:B------:R-:W-:Y:S01]  /*2540*/  FFMA R21, R26, R56, R9 ;  /* 0x000000381a157223 */ /* 0x000fe20000000009 */
[----:B------:R-:W-:-:S04]  /*2550*/  LEA.HI.X R9, R14, R79, R2, 0x2, P3 ;  /* 0x0000004f0e097211 */ /* 0x000fc800018f1402 */
[----:B------:R-:W-:-:S05]  /*2560*/  F2FP.TF32.F32.PACK_B R21, R21 ;  /* 0x00000015ff15723e */ /* 0x000fca00024050ff */
[----:B------:R2:W-:Y:S01]  /*2570*/  @P1 STG.E desc[UR36][R10.64], R21 ;  /* 0x000000150a001986 */ /* 0x0005e2000c101924 */
[----:B------:R-:W-:Y:S05]  /*2580*/  @!P0 BRA `(.L_x_37) ;  /* 0x0000000000048947 */ /* 0x000fea0003800000 */
[----:B------:R3:W5:Y:S02]  /*2590*/  LDG.E.LTC128B R19, desc[UR36][R8.64+0x4] ;  /* 0x0000042408137981 */ /* 0x000764000c1e1920 */
.L_x_37:
[----:B------:R-:W-:Y:S05]  /*25a0*/  BSYNC B1 ;  /* 0x0000000000017941 */ /* 0x000fea0003800000 */
.L_x_36:
[----:B-----5:R-:W-:Y:S01]  /*25b0*/  LOP3.LUT R2, R19, 0xffffe000, RZ, 0xc0, !PT ;  /* 0xffffe00013027812 */ /* 0x020fe200078ec0ff */
[----:B------:R-:W-:Y:S01]  /*25c0*/  BSSY B1, `(.L_x_38) ;  /* 0x0000009000017945 */ /* 0x000fe20003800000 */
[----:B------:R-:W-:-:S03]  /*25d0*/  ISETP.GT.AND P1, PT, R3, 0x8, PT ;  /* 0x000000080300780c */ /* 0x000fc60003f24270 */
[----:B------:R-:W-:Y:S01]  /*25e0*/  FMUL R2, R2, R57 ;  /* 0x0000003902027220 */ /* 0x000fe20000400000 */
[----:B------:R-:W-:-:S03]  /*25f0*/  ISETP.GT.AND P2, PT, R0, RZ, P1 ;  /* 0x000000ff0000720c */ /* 0x000fc60000f44270 */
[----:B------:R-:W-:-:S05]  /*2600*/  FFMA R27, R27, R56, R2 ;  /* 0x000000381b1b7223 */ /* 0x000fca0000000002 */
[----:B------:R-:W-:-:S05]  /*2610*/  F2FP.TF32.F32.PACK_B R27, R27 ;  /* 0x0000001bff1b723e */ /* 0x000fca00024050ff */
[----:B------:R4:W-:Y:S01]  /*2620*/  @P0 STG.E desc[UR36][R10.64+0x4], R27 ;  /* 0x0000041b0a000986 */ /* 0x0009e2000c101924 */
[----:B------:R-:W-:Y:S05]  /*2630*/  @!P2 BRA `(.L_x_39) ;  /* 0x000000000004a947 */ /* 0x000fea0003800000 */
[----:B------:R0:W5:Y:S02]  /*2640*/  LDG.E.LTC128B R19, desc[UR36][R4.64+0x20] ;  /* 0x0000202404137981 */ /* 0x000164000c1e1920 */
.L_x_39:
[----:B------:R-:W-:Y:S05]  /*2650*/  BSYNC B1 ;  /* 0x0000000000017941 */ /* 0x000fea0003800000 */
.L_x_38:
        /* <DEDUP_REMOVED lines=10> */
.L_x_41:
[----:B------:R-:W-:Y:S05]  /*2700*/  BSYNC B1 ;  /* 0x0000000000017941 */ /* 0x000fea0003800000 */
.L_x_40:
[----:B-----5:R-:W-:Y:S01]  /*2710*/  LOP3.LUT R2, R19, 0xffffe000, RZ, 0xc0, !PT ;  /* 0xffffe00013027812 */ /* 0x020fe200078ec0ff */
[----:B------:R-:W-:Y:S01]  /*2720*/  BSSY B1, `(.L_x_42) ;  /* 0x0000008000017945 */ /* 0x000fe20003800000 */
[----:B------:R-:W-:-:S03]  /*2730*/  ISETP.GT.AND P1, PT, R0, 0x8, P1 ;  /* 0x000000080000780c */ /* 0x000fc60000f24270 */
[----:B------:R-:W-:-:S04]  /*2740*/  FMUL R2, R2, R57 ;  /* 0x0000003902027220 */ /* 0x000fc80000400000 */
[----:B------:R-:W-:-:S05]  /*2750*/  FFMA R29, R29, R56, R2 ;  /* 0x000000381d1d7223 */ /* 0x000fca0000000002 */
[----:B------:R-:W-:-:S05]  /*2760*/  F2FP.TF32.F32.PACK_B R29, R29 ;  /* 0x0000001dff1d723e */ /* 0x000fca00024050ff */
[----:B------:R0:W-:Y:S01]  /*2770*/  @P3 STG.E desc[UR36][R6.64+0x24], R29 ;  /* 0x0000241d06003986 */ /* 0x0001e2000c101924 */
[----:B------:R-:W-:Y:S05]  /*2780*/  @!P1 BRA `(.L_x_43) ;  /* 0x0000000000049947 */ /* 0x000fea0003800000 */
[----:B------:R0:W5:Y:S02]  /*2790*/  LDG.E.LTC128B R19, desc[UR36][R8.64+0x20] ;  /* 0x0000202408137981 */ /* 0x000164000c1e1920 */
.L_x_43:
[----:B------:R-:W-:Y:S05]  /*27a0*/  BSYNC B1 ;  /* 0x0000000000017941 */ /* 0x000fea0003800000 */
.L_x_42:
[----:B-----5:R-:W-:Y:S01]  /*27b0*/  LOP3.LUT R2, R19, 0xffffe000, RZ, 0xc0, !PT ;  /* 0xffffe00013027812 */ /* 0x020fe200078ec0ff */
[----:B------:R-:W-:Y:S01]  /*27c0*/  BSSY B1, `(.L_x_44) ;  /* 0x0000008000017945 */ /* 0x000fe20003800000 */
[----:B------:R-:W-:-:S03]  /*27d0*/  ISETP.GT.AND P0, PT, R0, 0x8, P0 ;  /* 0x000000080000780c */ /* 0x000fc60000704270 */
[----:B0-----:R-:W-:-:S04]  /*27e0*/  FMUL R13, R2, R57 ;  /* 0x00000039020d7220 */ /* 0x001fc80000400000 */
[----:B------:R-:W-:-:S05]  /*27f0*/  FFMA R13, R30, R56, R13 ;  /* 0x000000381e0d7223 */ /* 0x000fca000000000d */
[----:B------:R-:W-:-:S05]  /*2800*/  F2FP.TF32.F32.PACK_B R13, R13 ;  /* 0x0000000dff0d723e */ /* 0x000fca00024050ff */
[----:B------:R0:W-:Y:S01]  /*2810*/  @P1 STG.E desc[UR36][R10.64+0x20], R13 ;  /* 0x0000200d0a001986 */ /* 0x0001e2000c101924 */
[----:B------:R-:W-:Y:S05]  /*2820*/  @!P0 BRA `(.L_x_45) ;  /* 0x0000000000048947 */ /* 0x000fea0003800000 */
[----:B------:R0:W5:Y:S02]  /*2830*/  LDG.E.LTC128B R19, desc[UR36][R8.64+0x24] ;  /* 0x0000242408137981 */ /* 0x000164000c1e1920 */
.L_x_45:
[----:B------:R-:W-:Y:S05]  /*2840*/  BSYNC B1 ;  /* 0x0000000000017941 */ /* 0x000fea0003800000 */
.L_x_44:
        /* <DEDUP_REMOVED lines=10> */
.L_x_47:
[----:B------:R-:W-:Y:S05]  /*28f0*/  BSYNC B1 ;  /* 0x0000000000017941 */ /* 0x000fea0003800000 */
.L_x_46:
[----:B-----5:R-:W-:Y:S01]  /*2900*/  LOP3.LUT R2, R19, 0xffffe000, RZ, 0xc0, !PT ;  /* 0xffffe00013027812 */ /* 0x020fe200078ec0ff */
[----:B------:R-:W-:Y:S01]  /*2910*/  BSSY B1, `(.L_x_48) ;  /* 0x0000009000017945 */ /* 0x000fe20003800000 */
[----:B------:R-:W-:-:S03]  /*2920*/  ISETP.GT.AND P0, PT, R3, 0x11, PT ;  /* 0x000000110300780c */ /* 0x000fc60003f04270 */
[----:B0-----:R-:W-:Y:S01]  /*2930*/  FMUL R13, R2, R57 ;  /* 0x00000039020d7220 */ /* 0x001fe20000400000 */
[----:B------:R-:W-:-:S03]  /*2940*/  ISETP.GT.AND P3, PT, R0, RZ, P0 ;  /* 0x000000ff0000720c */ /* 0x000fc60000764270 */
[----:B------:R-:W-:-:S05]  /*2950*/  FFMA R13, R32, R56, R13 ;  /* 0x00000038200d7223 */ /* 0x000fca000000000d */
[----:B------:R-:W-:-:S05]  /*2960*/  F2FP.TF32.F32.PACK_B R13, R13 ;  /* 0x0000000dff0d723e */ /* 0x000fca00024050ff */
[----:B------:R0:W-:Y:S01]  /*2970*/  @P2 STG.E desc[UR36][R6.64+0x40], R13 ;  /* 0x0000400d06002986 */ /* 0x0001e2000c101924 */
[----:B------:R-:W-:Y:S05]  /*2980*/  @!P3 BRA `(.L_x_49) ;  /* 0x000000000004b947 */ /* 0x000fea0003800000 */
[----:B------:R0:W5:Y:S02]  /*2990*/  LDG.E.LTC128B R19, desc[UR36][R4.64+0x44] ;  /* 0x0000442404137981 */ /* 0x000164000c1e1920 */
.L_x_49:
[----:B------:R-:W-:Y:S05]  /*29a0*/  BSYNC B1 ;  /* 0x0000000000017941 */ /* 0x000fea0003800000 */
.L_x_48:
        /* <DEDUP_REMOVED lines=9> */
.L_x_51:
[----:B------:R-:W-:Y:S05]  /*2a40*/  BSYNC B1 ;  /* 0x0000000000017941 */ /* 0x000fea0003800000 */
.L_x_50:
        /* <DEDUP_REMOVED lines=9> */
.L_x_53:
[----:B------:R-:W-:Y:S05]  /*2ae0*/  BSYNC B1 ;  /* 0x0000000000017941 */ /* 0x000fea0003800000 */
.L_x_52:
        /* <DEDUP_REMOVED lines=10> */
.L_x_55:
[----:B------:R-:W-:Y:S05]  /*2b90*/  BSYNC B1 ;  /* 0x0000000000017941 */ /* 0x000fea0003800000 */
.L_x_54:
        /* <DEDUP_REMOVED lines=10> */
.L_x_57:
[----:B------:R-:W-:Y:S05]  /*2c40*/  BSYNC B1 ;  /* 0x0000000000017941 */ /* 0x000fea0003800000 */
.L_x_56:
        /* <DEDUP_REMOVED lines=9> */
.L_x_59:
[----:B------:R-:W-:Y:S05]  /*2ce0*/  BSYNC B1 ;  /* 0x0000000000017941 */ /* 0x000fea0003800000 */
.L_x_58:
        /* <DEDUP_REMOVED lines=9> */
.L_x_61:
[----:B------:R-:W-:Y:S05]  /*2d80*/  BSYNC B1 ;  /* 0x0000000000017941 */ /* 0x000fea0003800000 */
.L_x_60:
        /* <DEDUP_REMOVED lines=10> */
.L_x_63:
[----:B------:R-:W-:Y:S05]  /*2e30*/  BSYNC B1 ;  /* 0x0000000000017941 */ /* 0x000fea0003800000 */
.L_x_62:
        /* <DEDUP_REMOVED lines=10> */
.L_x_65:
[----:B------:R-:W-:Y:S05]  /*2ee0*/  BSYNC B1 ;  /* 0x0000000000017941 */ /* 0x000fea0003800000 */
.L_x_64:
        /* <DEDUP_REMOVED lines=9> */
.L_x_67:
[----:B------:R-:W-:Y:S05]  /*2f80*/  BSYNC B1 ;  /* 0x0000000000017941 */ /* 0x000fea0003800000 */
.L_x_66:
        /* <DEDUP_REMOVED lines=9> */
.L_x_69:
[----:B------:R-:W-:Y:S05]  /*3020*/  BSYNC B1 ;  /* 0x0000000000017941 */ /* 0x000fea0003800000 */
.L_x_68:
        /* <DEDUP_REMOVED lines=10> */
.L_x_71:
[----:B------:R-:W-:Y:S05]  /*30d0*/  BSYNC B1 ;  /* 0x0000000000017941 */ /* 0x000fea0003800000 */
.L_x_70:
        /* <DEDUP_REMOVED lines=10> */
.L_x_73:
[----:B------:R-:W-:Y:S05]  /*3180*/  BSYNC B1 ;  /* 0x0000000000017941 */ /* 0x000fea0003800000 */
.L_x_72:
        /* <DEDUP_REMOVED lines=9> */
.L_x_75:
[----:B------:R-:W-:Y:S05]  /*3220*/  BSYNC B1 ;  /* 0x0000000000017941 */ /* 0x000fea0003800000 */
.L_x_74:
        /* <DEDUP_REMOVED lines=9> */
.L_x_77:
[----:B------:R-:W-:Y:S05]  /*32c0*/  BSYNC B1 ;  /* 0x0000000000017941 */ /* 0x000fea0003800000 */
.L_x_76:
        /* <DEDUP_REMOVED lines=10> */
.L_x_79:
[----:B------:R-:W-:Y:S05]  /*3370*/  BSYNC B1 ;  /* 0x0000000000017941 */ /* 0x000fea0003800000 */
.L_x_78:
        /* <DEDUP_REMOVED lines=10> */
.L_x_81:
[----:B------:R-:W-:Y:S05]  /*3420*/  BSYNC B1 ;  /* 0x0000000000017941 */ /* 0x000fea0003800000 */
.L_x_80:
        /* <DEDUP_REMOVED lines=9> */
.L_x_83:
[----:B------:R-:W-:Y:S05]  /*34c0*/  BSYNC B1 ;  /* 0x0000000000017941 */ /* 0x000fea0003800000 */
.L_x_82:
        /* <DEDUP_REMOVED lines=9> */
.L_x_85:
[----:B------:R-:W-:Y:S05]  /*3560*/  BSYNC B1 ;  /* 0x0000000000017941 */ /* 0x000fea0003800000 */
.L_x_84:
        /* <DEDUP_REMOVED lines=10> */
.L_x_87:
[----:B------:R-:W-:Y:S05]  /*3610*/  BSYNC B1 ;  /* 0x0000000000017941 */ /* 0x000fea0003800000 */
.L_x_86:
[----:B-----5:R-:W-:Y:S01]  /*3620*/  LOP3.LUT R2, R19, 0xffffe000, RZ, 0xc0, !PT ;  /* 0xffffe00013027812 */ /* 0x020fe200078ec0ff */
[----:B------:R-:W-:Y:S01]  /*3630*/  BSSY B1, `(.L_x_88) ;  /* 0x000000b000017945 */ /* 0x000fe20003800000 */
[----:B------:R-:W-:Y:S01]  /*3640*/  ISETP.GT.AND P0, PT, R3, 0x39, PT ;  /* 0x000000390300780c */ /* 0x000fe20003f04270 */
[----:B------:R-:W-:Y:S02]  /*3650*/  @P2 IMAD.MOV.U32 R3, RZ, RZ, R7 ;  /* 0x000000ffff032224 */ /* 0x000fe400078e0007 */
[----:B0-----:R-:W-:Y:S01]  /*3660*/  FMUL R13, R2, R57 ;  /* 0x00000039020d7220 */ /* 0x001fe20000400000 */
[----:B------:R-:W-:Y:S01]  /*3670*/  @P2 IMAD.MOV.U32 R2, RZ, RZ, R6 ;  /* 0x000000ffff022224 */ /* 0x000fe200078e0006 */
[----:B------:R-:W-:Y:S02]  /*3680*/  ISETP.GT.AND P3, PT, R0, RZ, P0 ;  /* 0x000000ff0000720c */ /* 0x000fe40000764270 */
[----:B------:R-:W-:-:S05]  /*3690*/  FFMA R13, R52, R56, R13 ;  /* 0x00000038340d7223 */ /* 0x000fca000000000d */
[----:B------:R-:W-:-:S05]  /*36a0*/  F2FP.TF32.F32.PACK_B R13, R13 ;  /* 0x0000000dff0d723e */ /* 0x000fca00024050ff */
[----:B------:R0:W-:Y:S01]  /*36b0*/  @P2 STG.E desc[UR36][R2.64+0xe0], R13 ;  /* 0x0000e00d02002986 */ /* 0x0001e2000c101924 */
[----:B------:R-:W-:Y:S05]  /*36c0*/  @!P3 BRA `(.L_x_89) ;  /* 0x000000000004b947 */ /* 0x000fea0003800000 */
[----:B------:R0:W5:Y:S02]  /*36d0*/  LDG.E.LTC128B R19, desc[UR36][R4.64+0xe4] ;  /* 0x0000e42404137981 */ /* 0x000164000c1e1920 */
.L_x_89:
[----:B------:R-:W-:Y:S05]  /*36e0*/  BSYNC B1 ;  /* 0x0000000000017941 */ /* 0x000fea0003800000 */
.L_x_88:
[----:B0----5:R-:W-:Y:S01]  /*36f0*/  LOP3.LUT R2, R19, 0xffffe000, RZ, 0xc0, !PT ;  /* 0xffffe00013027812 */ /* 0x021fe200078ec0ff */
        /* <DEDUP_REMOVED lines=8> */
.L_x_91:
[----:B------:R-:W-:Y:S05]  /*3780*/  BSYNC B1 ;  /* 0x0000000000017941 */ /* 0x000fea0003800000 */
.L_x_90:
[----:B-----5:R-:W-:Y:S01]  /*3790*/  LOP3.LUT R2, R19, 0xffffe000, RZ, 0xc0, !PT ;  /* 0xffffe00013027812 */ /* 0x020fe200078ec0ff */
[----:B------:R-:W-:Y:S01]  /*37a0*/  BSSY B1, `(.L_x_92) ;  /* 0x000000a000017945 */ /* 0x000fe20003800000 */
[----:B------:R-:W-:-:S03]  /*37b0*/  ISETP.GT.AND P0, PT, R0, 0x8, P0 ;  /* 0x000000080000780c */ /* 0x000fc60000704270 */
[----:B------:R-:W-:Y:S01]  /*37c0*/  FMUL R3, R2, R57 ;  /* 0x0000003902037220 */ /* 0x000fe20000400000 */
[----:B------:R-:W-:-:S03]  /*37d0*/  @P1 IMAD.MOV.U32 R2, RZ, RZ, R10 ;  /* 0x000000ffff021224 */ /* 0x000fc600078e000a */
[----:B-1----:R-:W-:Y:S01]  /*37e0*/  FFMA R5, R54, R56, R3 ;  /* 0x0000003836057223 */ /* 0x002fe20000000003 */
[----:B------:R-:W-:-:S04]  /*37f0*/  @P1 IMAD.MOV.U32 R3, RZ, RZ, R11 ;  /* 0x000000ffff031224 */ /* 0x000fc800078e000b */
[----:B------:R-:W-:-:S05]  /*3800*/  F2FP.TF32.F32.PACK_B R5, R5 ;  /* 0x00000005ff05723e */ /* 0x000fca00024050ff */
[----:B------:R1:W-:Y:S01]  /*3810*/  @P1 STG.E desc[UR36][R2.64+0xe0], R5 ;  /* 0x0000e00502001986 */ /* 0x0003e2000c101924 */
[----:B------:R-:W-:Y:S05]  /*3820*/  @!P0 BRA `(.L_x_93) ;  /* 0x0000000000048947 */ /* 0x000fea0003800000 */
[----:B------:R0:W5:Y:S02]  /*3830*/  LDG.E.LTC128B R19, desc[UR36][R8.64+0xe4] ;  /* 0x0000e42408137981 */ /* 0x000164000c1e1920 */
.L_x_93:
[----:B------:R-:W-:Y:S05]  /*3840*/  BSYNC B1 ;  /* 0x0000000000017941 */ /* 0x000fea0003800000 */
.L_x_92:
[----:B------:R-:W-:Y:S05]  /*3850*/  @!P0 BRA `(.L_x_94) ;  /* 0x0000000800a88947 */ /* 0x000fea0003800000 */
[----:B-----5:R-:W-:-:S05]  /*3860*/  LOP3.LUT R0, R19, 0xffffe000, RZ, 0xc0, !PT ;  /* 0xffffe00013007812 */ /* 0x020fca00078ec0ff */
[----:B------:R-:W-:-:S04]  /*3870*/  FMUL R0, R0, R57 ;  /* 0x0000003900007220 */ /* 0x000fc80000400000 */
[----:B------:R-:W-:-:S05]  /*3880*/  FFMA R55, R55, R56, R0 ;  /* 0x0000003837377223 */ /* 0x000fca0000000000 */
[----:B------:R-:W-:-:S05]  /*3890*/  F2FP.TF32.F32.PACK_B R55, R55 ;  /* 0x00000037ff37723e */ /* 0x000fca00024050ff */
[----:B------:R0:W-:Y:S01]  /*38a0*/  STG.E desc[UR36][R10.64+0xe4], R55 ;  /* 0x0000e4370a007986 */ /* 0x0001e2000c101924 */
[----:B------:R-:W-:Y:S05]  /*38b0*/  BRA `(.L_x_94) ;  /* 0x0000000800907947 */ /* 0x000fea0003800000 */
.L_x_33:
[----:B------:R-:W-:Y:S01]  /*38c0*/  ISETP.GT.AND P3, PT, R3, 0x1, PT ;  /* 0x000000010300780c */ /* 0x000fe20003f64270 */
[----:B------:R-:W-:Y:S01]  /*38d0*/  ULDC.64 UR4, c[0x0][0x5c0] ;  /* 0x0001700000047ab9 */ /* 0x000fe20000000a00 */
[-C--:B------:R-:W-:Y:S01]  /*38e0*/  FMUL R9, R24, R56.reuse ;  /* 0x0000003818097220 */ /* 0x080fe20000400000 */
[----:B------:R-:W-:Y:S01]  /*38f0*/  LEA R4, P4, R68, UR4, 0x2 ;  /* 0x0000000444047c11 */ /* 0x000fe2000f8810ff */
[-C--:B------:R-:W-:Y:S01]  /*3900*/  FMUL R25, R25, R56.reuse ;  /* 0x0000003819197220 */ /* 0x080fe20000400000 */
[----:B------:R-:W-:Y:S01]  /*3910*/  ISETP.GT.AND P0, PT, R0, RZ, P3 ;  /* 0x000000ff0000720c */ /* 0x000fe20001f04270 */
[-C--:B------:R-:W-:Y:S01]  /*3920*/  FMUL R11, R26, R56.reuse ;  /* 0x000000381a0b7220 */ /* 0x080fe20000400000 */
[----:B------:R-:W-:Y:S01]  /*3930*/  LEA.HI.X R5, R68, UR5, R7, 0x2, P4 ;  /* 0x0000000544057c11 */ /* 0x000fe2000a0f1407 */
[-C--:B------:R-:W-:Y:S01]  /*3940*/  FMUL R27, R27, R56.reuse ;  /* 0x000000381b1b7220 */ /* 0x080fe20000400000 */
[----:B------:R-:W-:Y:S01]  /*3950*/  F2FP.TF32.F32.PACK_B R9, R9 ;  /* 0x00000009ff09723e */ /* 0x000fe200024050ff */
[-C--:B------:R-:W-:Y:S01]  /*3960*/  FMUL R29, R29, R56.reuse ;  /* 0x000000381d1d7220 */ /* 0x080fe20000400000 */
[----:B------:R-:W-:Y:S01]  /*3970*/  F2FP.TF32.F32.PACK_B R25, R25 ;  /* 0x00000019ff19723e */ /* 0x000fe200024050ff */
[----:B------:R-:W-:Y:S01]  /*3980*/  FMUL R31, R31, R56 ;  /* 0x000000381f1f7220 */ /* 0x000fe20000400000 */
[C---:B------:R-:W-:Y:S01]  /*3990*/  SHF.L.U64.HI R75, R74.reuse, 0x5, R75 ;  /* 0x000000054a4b7819 */ /* 0x040fe2000001024b */
[----:B------:R1:W-:Y:S01]  /*39a0*/  @P2 STG.E desc[UR36][R4.64], R9 ;  /* 0x0000000904002986 */ /* 0x0003e2000c101924 */
[----:B------:R-:W-:Y:S01]  /*39b0*/  LEA R6, P4, R74, R4, 0x5 ;  /* 0x000000044a067211 */ /* 0x000fe200078828ff */
[-C--:B0-----:R-:W-:Y:S01]  /*39c0*/  FMUL R13, R32, R56.reuse ;  /* 0x00000038200d7220 */ /* 0x081fe20000400000 */
[C---:B------:R-:W-:Y:S01]  /*39d0*/  ISETP.GT.AND P1, PT, R0.reuse, 0x8, P1 ;  /* 0x000000080000780c */ /* 0x040fe20000f24270 */
[----:B------:R-:W-:Y:S01]  /*39e0*/  @P0 STG.E desc[UR36][R4.64+0x4], R25 ;  /* 0x0000041904000986 */ /* 0x000fe2000c101924 */
[----:B------:R-:W-:Y:S01]  /*39f0*/  ISETP.GT.AND P2, PT, R3, 0x8, PT ;  /* 0x000000080300780c */ /* 0x000fe20003f44270 */
[----:B------:R-:W-:Y:S01]  /*3a00*/  IMAD.X R7, R75, 0x1, R5, P4 ;  /* 0x000000014b077824 */ /* 0x000fe200020e0605 */
[C---:B------:R-:W-:Y:S01]  /*3a10*/  ISETP.GT.AND P3, PT, R0.reuse, 0x8, P3 ;  /* 0x000000080000780c */ /* 0x040fe20001f64270 */
[-C--:B------:R-:W-:Y:S01]  /*3a20*/  FMUL R33, R33, R56.reuse ;  /* 0x0000003821217220 */ /* 0x080fe20000400000 */
[----:B------:R-:W-:Y:S01]  /*3a30*/  ISETP.GT.AND P0, PT, R3, 0x9, PT ;  /* 0x000000090300780c */ /* 0x000fe20003f04270 */
[-C--:B------:R-:W-:Y:S01]  /*3a40*/  FMUL R35, R35, R56.reuse ;  /* 0x0000003823237220 */ /* 0x080fe20000400000 */
[----:B------:R-:W-:Y:S01]  /*3a50*/  ISETP.GT.AND P5, PT, R0, RZ, P2 ;  /* 0x000000ff0000720c */ /* 0x000fe200017a4270 */
[-C--:B-1----:R-:W-:Y:S01]  /*3a60*/  FMUL R9, R28, R56.reuse ;  /* 0x000000381c097220 */ /* 0x082fe20000400000 */
[C---:B------:R-:W-:Y:S01]  /*3a70*/  ISETP.GT.AND P4, PT, R0.reuse, RZ, P0 ;  /* 0x000000ff0000720c */ /* 0x040fe20000784270 */
[-C--:B------:R-:W-:Y:S01]  /*3a80*/  FMUL R37, R37, R56.reuse ;  /* 0x0000003825257220 */ /* 0x080fe20000400000 */
[----:B------:R-:W-:Y:S01]  /*3a90*/  F2FP.TF32.F32.PACK_B R11, R11 ;  /* 0x0000000bff0b723e */ /* 0x000fe200024050ff */
[-C--:B------:R-:W-:Y:S01]  /*3aa0*/  FMUL R39, R39, R56.reuse ;  /* 0x0000003827277220 */ /* 0x080fe20000400000 */
[----:B------:R-:W-:Y:S01]  /*3ab0*/  F2FP.TF32.F32.PACK_B R27, R27 ;  /* 0x0000001bff1b723e */ /* 0x000fe200024050ff */
[-C--:B------:R-:W-:Y:S01]  /*3ac0*/  FMUL R41, R41, R56.reuse ;  /* 0x0000003829297220 */ /* 0x080fe20000400000 */
[----:B------:R-:W-:Y:S01]  /*3ad0*/  F2FP.TF32.F32.PACK_B R9, R9 ;  /* 0x00000009ff09723e */ /* 0x000fe200024050ff */
[----:B------:R0:W-:Y:S01]  /*3ae0*/  @P1 STG.E desc[UR36][R6.64], R11 ;  /* 0x0000000b06001986 */ /* 0x0001e2000c101924 */
[----:B------:R-:W-:Y:S01]  /*3af0*/  F2FP.TF32.F32.PACK_B R29, R29 ;  /* 0x0000001dff1d723e */ /* 0x000fe200024050ff */
[-C--:B------:R-:W-:Y:S01]  /*3b00*/  FMUL R43, R43, R56.reuse ;  /* 0x000000382b2b7220 */ /* 0x080fe20000400000 */
[C---:B------:R-:W-:Y:S01]  /*3b10*/  ISETP.GT.AND P1, PT, R3.reuse, 0x10, PT ;  /* 0x000000100300780c */ /* 0x040fe20003f24270 */
[----:B------:R-:W-:Y:S01]  /*3b20*/  @P3 STG.E desc[UR36][R6.64+0x4], R27 ;  /* 0x0000041b06003986 */ /* 0x000fe2000c101924 */
[----:B------:R-:W-:Y:S01]  /*3b30*/  ISETP.GT.AND P3, PT, R3, 0x11, PT ;  /* 0x000000110300780c */ /* 0x000fe20003f64270 */
[-C--:B------:R-:W-:Y:S01]  /*3b40*/  FMUL R45, R45, R56.reuse ;  /* 0x000000382d2d7220 */ /* 0x080fe20000400000 */
[C---:B------:R-:W-:Y:S01]  /*3b50*/  ISETP.GT.AND P2, PT, R0.reuse, 0x8, P2 ;  /* 0x000000080000780c */ /* 0x040fe20001744270 */
[----:B------:R1:W-:Y:S01]  /*3b60*/  @P5 STG.E desc[UR36][R4.64+0x20], R9 ;  /* 0x0000200904005986 */ /* 0x0003e2000c101924 */
[C---:B------:R-:W-:Y:S01]  /*3b70*/  ISETP.GT.AND P0, PT, R0.reuse, 0x8, P0 ;  /* 0x000000080000780c */ /* 0x040fe20000704270 */
[-C--:B------:R-:W-:Y:S01]  /*3b80*/  FMUL R47, R47, R56.reuse ;  /* 0x000000382f2f7220 */ /* 0x080fe20000400000 */
[----:B------:R-:W-:Y:S01]  /*3b90*/  ISETP.GT.AND P5, PT, R0, RZ, P1 ;  /* 0x000000ff0000720c */ /* 0x000fe20000fa4270 */
[----:B------:R-:W-:Y:S01]  /*3ba0*/  @P4 STG.E desc[UR36][R4.64+0x24], R29 ;  /* 0x0000241d04004986 */ /* 0x000fe2000c101924 */
[-C--:B0-----:R-:W-:Y:S01]  /*3bb0*/  FMUL R11, R30, R56.reuse ;  /* 0x000000381e0b7220 */ /* 0x081fe20000400000 */
[----:B------:R-:W-:Y:S01]  /*3bc0*/  ISETP.GT.AND P4, PT, R0, RZ, P3 ;  /* 0x000000ff0000720c */ /* 0x000fe20001f84270 */
[-C--:B------:R-:W-:Y:S01]  /*3bd0*/  FMUL R49, R49, R56.reuse ;  /* 0x0000003831317220 */ /* 0x080fe20000400000 */
[----:B------:R-:W-:Y:S01]  /*3be0*/  F2FP.TF32.F32.PACK_B R31, R31 ;  /* 0x0000001fff1f723e */ /* 0x000fe200024050ff */
[-C--:B------:R-:W-:Y:S01]  /*3bf0*/  FMUL R51, R51, R56.reuse ;  /* 0x0000003833337220 */ /* 0x080fe20000400000 */
[----:B------:R-:W-:Y:S01]  /*3c00*/  F2FP.TF32.F32.PACK_B R11, R11 ;  /* 0x0000000bff0b723e */ /* 0x000fe200024050ff */
[-C--:B------:R-:W-:Y:S01]  /*3c10*/  FMUL R15, R52, R56.reuse ;  /* 0x00000038340f7220 */ /* 0x080fe20000400000 */
[----:B------:R-:W-:Y:S01]  /*3c20*/  F2FP.TF32.F32.PACK_B R13, R13 ;  /* 0x0000000dff0d723e */ /* 0x000fe200024050ff */
[-C--:B-1----:R-:W-:Y:S01]  /*3c30*/  FMUL R9, R34, R56.reuse ;  /* 0x0000003822097220 */ /* 0x082fe20000400000 */
[----:B------:R-:W-:Y:S01]  /*3c40*/  F2FP.TF32.F32.PACK_B R33, R33 ;  /* 0x00000021ff21723e */ /* 0x000fe200024050ff */
[----:B------:R0:W-:Y:S01]  /*3c50*/  @P2 STG.E desc[UR36][R6.64+0x20], R11 ;  /* 0x0000200b06002986 */ /* 0x0001e2000c101924 */
[C---:B------:R-:W-:Y:S01]  /*3c60*/  ISETP.GT.AND P1, PT, R0.reuse, 0x8, P1 ;  /* 0x000000080000780c */ /* 0x040fe20000f24270 */
[-C--:B------:R-:W-:Y:S01]  /*3c70*/  FMUL R53, R53, R56.reuse ;  /* 0x0000003835357220 */ /* 0x080fe20000400000 */
[C---:B------:R-:W-:Y:S01]  /*3c80*/  ISETP.GT.AND P2, PT, R3.reuse, 0x19, PT ;  /* 0x000000190300780c */ /* 0x040fe20003f44270 */
[----:B------:R-:W-:Y:S01]  /*3c90*/  @P0 STG.E desc[UR36][R6.64+0x24], R31 ;  /* 0x0000241f06000986 */ /* 0x000fe2000c101924 */
[----:B------:R-:W-:Y:S01]  /*3ca0*/  ISETP.GT.AND P0, PT, R3, 0x18, PT ;  /* 0x000000180300780c */ /* 0x000fe20003f04270 */
[----:B------:R-:W-:Y:S01]  /*3cb0*/  FMUL R55, R55, R56 ;  /* 0x0000003837377220 */ /* 0x000fe20000400000 */
[----:B------:R-:W-:Y:S01]  /*3cc0*/  F2FP.TF32.F32.PACK_B R9, R9 ;  /* 0x00000009ff09723e */ /* 0x000fe200024050ff */
[----:B------:R1:W-:Y:S01]  /*3cd0*/  @P5 STG.E desc[UR36][R4.64+0x40], R13 ;  /* 0x0000400d04005986 */ /* 0x0003e2000c101924 */
[----:B------:R-:W-:-:S02]  /*3ce0*/  ISETP.GT.AND P5, PT, R0, RZ, P0 ;  /* 0x000000ff0000720c */ /* 0x000fc400007a4270 */
[----:B------:R-:W-:Y:S01]  /*3cf0*/  F2FP.TF32.F32.PACK_B R35, R35 ;  /* 0x00000023ff23723e */ /* 0x000fe200024050ff */
[----:B------:R-:W-:Y:S01]  /*3d00*/  @P4 STG.E desc[UR36][R4.64+0x44], R33 ;  /* 0x0000442104004986 */ /* 0x000fe2000c101924 */
[----:B------:R-:W-:Y:S01]  /*3d10*/  ISETP.GT.AND P4, PT, R0, 0x8, P3 ;  /* 0x000000080000780c */ /* 0x000fe20001f84270 */
[-C--:B0-----:R-:W-:Y:S01]  /*3d20*/  FMUL R11, R36, R56.reuse ;  /* 0x00000038240b7220 */ /* 0x081fe20000400000 */
[----:B------:R-:W-:Y:S01]  /*3d30*/  ISETP.GT.AND P3, PT, R0, RZ, P2 ;  /* 0x000000ff0000720c */ /* 0x000fe20001764270 */
[----:B------:R0:W-:Y:S01]  /*3d40*/  @P1 STG.E desc[UR36][R6.64+0x40], R9 ;  /* 0x0000400906001986 */ /* 0x0001e2000c101924 */
[----:B------:R-:W-:Y:S02]  /*3d50*/  F2FP.TF32.F32.PACK_B R37, R37 ;  /* 0x00000025ff25723e */ /* 0x000fe400024050ff */
[----:B------:R-:W-:Y:S01]  /*3d60*/  F2FP.TF32.F32.PACK_B R11, R11 ;  /* 0x0000000bff0b723e */ /* 0x000fe200024050ff */
[----:B-1----:R-:W-:Y:S01]  /*3d70*/  FMUL R13, R40, R56 ;  /* 0x00000038280d7220 */ /* 0x002fe20000400000 */
[----:B------:R-:W-:-:S02]  /*3d80*/  ISETP.GT.AND P1, PT, R3, 0x20, PT ;  /* 0x000000200300780c */ /* 0x000fc40003f24270 */
[C---:B------:R-:W-:Y:S02]  /*3d90*/  ISETP.GT.AND P0, PT, R0.reuse, 0x8, P0 ;  /* 0x000000080000780c */ /* 0x040fe40000704270 */
[----:B------:R-:W-:Y:S01]  /*3da0*/  F2FP.TF32.F32.PACK_B R39, R39 ;  /* 0x00000027ff27723e */ /* 0x000fe200024050ff */
[----:B------:R-:W-:Y:S01]  /*3db0*/  @P4 STG.E desc[UR36][R6.64+0x44], R35 ;  /* 0x0000442306004986 */ /* 0x000fe2000c101924 */
[----:B------:R-:W-:Y:S01]  /*3dc0*/  ISETP.GT.AND P4, PT, R0, 0x8, P2 ;  /* 0x000000080000780c */ /* 0x000fe20001784270 */
[----:B0-----:R-:W-:Y:S01]  /*3dd0*/  FMUL R9, R38, R56 ;  /* 0x0000003826097220 */ /* 0x001fe20000400000 */
[----:B------:R-:W-:Y:S01]  /*3de0*/  ISETP.GT.AND P2, PT, R3, 0x21, PT ;  /* 0x000000210300780c */ /* 0x000fe20003f44270 */
[----:B------:R0:W-:Y:S01]  /*3df0*/  @P5 STG.E desc[UR36][R4.64+0x60], R11 ;  /* 0x0000600b04005986 */ /* 0x0001e2000c101924 */
[C---:B------:R-:W-:Y:S02]  /*3e00*/  ISETP.GT.AND P5, PT, R0.reuse, RZ, P1 ;  /* 0x000000ff0000720c */ /* 0x040fe40000fa4270 */
[----:B------:R-:W-:Y:S01]  /*3e10*/  F2FP.TF32.F32.PACK_B R9, R9 ;  /* 0x00000009ff09723e */ /* 0x000fe200024050ff */
[----:B------:R-:W-:Y:S01]  /*3e20*/  @P3 STG.E desc[UR36][R4.64+0x64], R37 ;  /* 0x0000642504003986 */ /* 0x000fe2000c101924 */
[----:B------:R-:W-:-:S02]  /*3e30*/  ISETP.GT.AND P3, PT, R0, RZ, P2 ;  /* 0x000000ff0000720c */ /* 0x000fc40001764270 */
[----:B------:R-:W-:Y:S01]  /*3e40*/  F2FP.TF32.F32.PACK_B R13, R13 ;  /* 0x0000000dff0d723e */ /* 0x000fe200024050ff */
[----:B------:R1:W-:Y:S01]  /*3e50*/  @P0 STG.E desc[UR36][R6.64+0x60], R9 ;  /* 0x0000600906000986 */ /* 0x0003e2000c101924 */
[----:B------:R-:W-:Y:S02]  /*3e60*/  F2FP.TF32.F32.PACK_B R41, R41 ;  /* 0x00000029ff29723e */ /* 0x000fe400024050ff */
[----:B------:R-:W-:Y:S01]  /*3e70*/  ISETP.GT.AND P1, PT, R0, 0x8, P1 ;  /* 0x000000080000780c */ /* 0x000fe20000f24270 */
[----:B------:R-:W-:Y:S01]  /*3e80*/  @P4 STG.E desc[UR36][R6.64+0x64], R39 ;  /* 0x0000642706004986 */ /* 0x000fe2000c101924 */
[C---:B------:R-:W-:Y:S01]  /*3e90*/  ISETP.GT.AND P4, PT, R3.reuse, 0x28, PT ;  /* 0x000000280300780c */ /* 0x040fe20003f84270 */
[----:B0-----:R-:W-:Y:S01]  /*3ea0*/  FMUL R11, R44, R56 ;  /* 0x000000382c0b7220 */ /* 0x001fe20000400000 */
[----:B------:R-:W-:Y:S01]  /*3eb0*/  F2FP.TF32.F32.PACK_B R43, R43 ;  /* 0x0000002bff2b723e */ /* 0x000fe200024050ff */
[----:B------:R0:W-:Y:S01]  /*3ec0*/  @P5 STG.E desc[UR36][R4.64+0x80], R13 ;  /* 0x0000800d04005986 */ /* 0x0001e2000c101924 */
[----:B------:R-:W-:-:S02]  /*3ed0*/  ISETP.GT.AND P5, PT, R3, 0x29, PT ;  /* 0x000000290300780c */ /* 0x000fc40003fa4270 */
[----:B------:R-:W-:Y:S01]  /*3ee0*/  F2FP.TF32.F32.PACK_B R11, R11 ;  /* 0x0000000bff0b723e */ /* 0x000fe200024050ff */
[----:B------:R-:W-:Y:S01]  /*3ef0*/  @P3 STG.E desc[UR36][R4.64+0x84], R41 ;  /* 0x0000842904003986 */ /* 0x000fe2000c101924 */
[----:B------:R-:W-:Y:S01]  /*3f00*/  ISETP.GT.AND P3, PT, R0, 0x8, P2 ;  /* 0x000000080000780c */ /* 0x000fe20001764270 */
[-C--:B-1----:R-:W-:Y:S01]  /*3f10*/  FMUL R9, R42, R56.reuse ;  /* 0x000000382a097220 */ /* 0x082fe20000400000 */
[C---:B------:R-:W-:Y:S02]  /*3f20*/  ISETP.GT.AND P2, PT, R0.reuse, RZ, P4 ;  /* 0x000000ff0000720c */ /* 0x040fe40002744270 */
[C---:B------:R-:W-:Y:S02]  /*3f30*/  ISETP.GT.AND P0, PT, R0.reuse, RZ, P5 ;  /* 0x000000ff0000720c */ /* 0x040fe40002f04270 */
[----:B------:R-:W-:Y:S01]  /*3f40*/  ISETP.GT.AND P4, PT, R0, 0x8, P4 ;  /* 0x000000080000780c */ /* 0x000fe20002784270 */
[----:B0-----:R-:W-:Y:S01]  /*3f50*/  FMUL R13, R46, R56 ;  /* 0x000000382e0d7220 */ /* 0x001fe20000400000 */
[----:B------:R-:W-:-:S02]  /*3f60*/  F2FP.TF32.F32.PACK_B R9, R9 ;  /* 0x00000009ff09723e */ /* 0x000fc400024050ff */
[----:B------:R-:W-:Y:S02]  /*3f70*/  F2FP.TF32.F32.PACK_B R45, R45 ;  /* 0x0000002dff2d723e */ /* 0x000fe400024050ff */
[----:B------:R-:W-:Y:S01]  /*3f80*/  ISETP.GT.AND P5, PT, R0, 0x8, P5 ;  /* 0x000000080000780c */ /* 0x000fe20002fa4270 */
[----:B------:R0:W-:Y:S01]  /*3f90*/  @P1 STG.E desc[UR36][R6.64+0x80], R9 ;  /* 0x0000800906001986 */ /* 0x0001e2000c101924 */
[C---:B------:R-:W-:Y:S02]  /*3fa0*/  ISETP.GT.AND P1, PT, R3.reuse, 0x38, PT ;  /* 0x000000380300780c */ /* 0x040fe40003f24270 */
[----:B------:R-:W-:Y:S01]  /*3fb0*/  F2FP.TF32.F32.PACK_B R13, R13 ;  /* 0x0000000dff0d723e */ /* 0x000fe200024050ff */
[----:B------:R-:W-:Y:S01]  /*3fc0*/  @P3 STG.E desc[UR36][R6.64+0x84], R43 ;  /* 0x0000842b06003986 */ /* 0x000fe2000c101924 */
[C---:B------:R-:W-:Y:S01]  /*3fd0*/  ISETP.GT.AND P3, PT, R3.reuse, 0x30, PT ;  /* 0x000000300300780c */ /* 0x040fe20003f64270 */
[----:B------:R-:W-:Y:S01]  /*3fe0*/  @P4 IMAD.MOV.U32 R2, RZ, RZ, R6 ;  /* 0x000000ffff024224 */ /* 0x000fe200078e0006 */
[----:B------:R-:W-:Y:S01]  /*3ff0*/  F2FP.TF32.F32.PACK_B R47, R47 ;  /* 0x0000002fff2f723e */ /* 0x000fe200024050ff */
[----:B------:R1:W-:Y:S01]  /*4000*/  @P2 STG.E desc[UR36][R4.64+0xa0], R11 ;  /* 0x0000a00b04002986 */ /* 0x0003e2000c101924 */
[----:B------:R-:W-:-:S02]  /*4010*/  ISETP.GT.AND P2, PT, R3, 0x31, PT ;  /* 0x000000310300780c */ /* 0x000fc40003f44270 */
[----:B------:R-:W-:Y:S01]  /*4020*/  F2FP.TF32.F32.PACK_B R49, R49 ;  /* 0x00000031ff31723e */ /* 0x000fe200024050ff */
[----:B------:R-:W-:Y:S01]  /*4030*/  @P0 STG.E desc[UR36][R4.64+0xa4], R45 ;  /* 0x0000a42d04000986 */ /* 0x000fe2000c101924 */
[----:B------:R-:W-:Y:S01]  /*4040*/  ISETP.GT.AND P0, PT, R3, 0x39, PT ;  /* 0x000000390300780c */ /* 0x000fe20003f04270 */
[----:B------:R-:W-:Y:S02]  /*4050*/  @P4 IMAD.MOV.U32 R3, RZ, RZ, R7 ;  /* 0x000000ffff034224 */ /* 0x000fe400078e0007 */
[-C--:B0-----:R-:W-:Y:S01]  /*4060*/  FMUL R9, R48, R56.reuse ;  /* 0x0000003830097220 */ /* 0x081fe20000400000 */
[----:B------:R-:W-:Y:S02]  /*4070*/  F2FP.TF32.F32.PACK_B R51, R51 ;  /* 0x00000033ff33723e */ /* 0x000fe400024050ff */
[----:B------:R-:W-:Y:S01]  /*4080*/  F2FP.TF32.F32.PACK_B R15, R15 ;  /* 0x0000000fff0f723e */ /* 0x000fe200024050ff */
[----:B------:R0:W-:Y:S01]  /*4090*/  @P4 STG.E desc[UR36][R2.64+0xa0], R13 ;  /* 0x0000a00d02004986 */ /* 0x0001e2000c101924 */
[----:B------:R-:W-:Y:S01]  /*40a0*/  ISETP.GT.AND P4, PT, R0, RZ, P3 ;  /* 0x000000ff0000720c */ /* 0x000fe20001f84270 */
[----:B-1----:R-:W-:Y:S01]  /*40b0*/  FMUL R11, R50, R56 ;  /* 0x00000038320b7220 */ /* 0x002fe20000400000 */
[----:B------:R-:W-:-:S02]  /*40c0*/  ISETP.GT.AND P3, PT, R0, 0x8, P3 ;  /* 0x000000080000780c */ /* 0x000fc40001f64270 */
[----:B------:R-:W-:Y:S02]  /*40d0*/  F2FP.TF32.F32.PACK_B R9, R9 ;  /* 0x00000009ff09723e */ /* 0x000fe400024050ff */
[----:B------:R-:W-:Y:S02]  /*40e0*/  F2FP.TF32.F32.PACK_B R11, R11 ;  /* 0x0000000bff0b723e */ /* 0x000fe400024050ff */
[----:B------:R-:W-:Y:S02]  /*40f0*/  F2FP.TF32.F32.PACK_B R53, R53 ;  /* 0x00000035ff35723e */ /* 0x000fe400024050ff */
[----:B------:R-:W-:Y:S01]  /*4100*/  F2FP.TF32.F32.PACK_B R55, R55 ;  /* 0x00000037ff37723e */ /* 0x000fe200024050ff */
[----:B0-----:R-:W-:Y:S02]  /*4110*/  @P5 IMAD.MOV.U32 R2, RZ, RZ, R6 ;  /* 0x000000ffff025224 */ /* 0x001fe400078e0006 */
[----:B------:R-:W-:Y:S01]  /*4120*/  FMUL R13, R54, R56 ;  /* 0x00000038360d7220 */ /* 0x000fe20000400000 */
[----:B------:R-:W-:-:S04]  /*4130*/  @P5 IMAD.MOV.U32 R3, RZ, RZ, R7 ;  /* 0x000000ffff035224 */ /* 0x000fc800078e0007 */
[----:B------:R-:W-:Y:S01]  /*4140*/  F2FP.TF32.F32.PACK_B R13, R13 ;  /* 0x0000000dff0d723e */ /* 0x000fe200024050ff */
[----:B------:R0:W-:Y:S01]  /*4150*/  @P5 STG.E desc[UR36][R2.64+0xa4], R47 ;  /* 0x0000a42f02005986 */ /* 0x0001e2000c101924 */
[C---:B------:R-:W-:Y:S02]  /*4160*/  ISETP.GT.AND P5, PT, R0.reuse, RZ, P2 ;  /* 0x000000ff0000720c */ /* 0x040fe400017a4270 */
[----:B------:R-:W-:Y:S01]  /*4170*/  ISETP.GT.AND P2, PT, R0, 0x8, P2 ;  /* 0x000000080000780c */ /* 0x000fe20001744270 */
[----:B0-----:R-:W-:Y:S02]  /*4180*/  @P4 IMAD.MOV.U32 R2, RZ, RZ, R4 ;  /* 0x000000ffff024224 */ /* 0x001fe400078e0004 */
[----:B------:R-:W-:-:S05]  /*4190*/  @P4 IMAD.MOV.U32 R3, RZ, RZ, R5 ;  /* 0x000000ffff034224 */ /* 0x000fca00078e0005 */
        /* <DEDUP_REMOVED lines=10> */
[----:B------:R0:W-:Y:S02]  /*4240*/  @P3 STG.E desc[UR36][R2.64+0xc0], R11 ;  /* 0x0000c00b02003986 */ /* 0x0001e4000c101924 */
[----:B0-----:R-:W-:Y:S02]  /*4250*/  @P2 IMAD.MOV.U32 R2, RZ, RZ, R6 ;  /* 0x000000ffff022224 */ /* 0x001fe400078e0006 */
[----:B------:R-:W-:-:S05]  /*4260*/  @P2 IMAD.MOV.U32 R3, RZ, RZ, R7 ;  /* 0x000000ffff032224 */ /* 0x000fca00078e0007 */
[----:B------:R0:W-:Y:S02]  /*4270*/  @P2 STG.E desc[UR36][R2.64+0xc4], R51 ;  /* 0x0000c43302002986 */ /* 0x0001e4000c101924 */
[----:B0-----:R-:W-:Y:S02]  /*4280*/  @P4 IMAD.MOV.U32 R2, RZ, RZ, R4 ;  /* 0x000000ffff024224 */ /* 0x001fe400078e0004 */
[----:B------:R-:W-:-:S05]  /*4290*/  @P4 IMAD.MOV.U32 R3, RZ, RZ, R5 ;  /* 0x000000ffff034224 */ /* 0x000fca00078e0005 */
[----:B------:R0:W-:Y:S04]  /*42a0*/  @P4 STG.E desc[UR36][R2.64+0xe0], R15 ;  /* 0x0000e00f02004986 */ /* 0x0001e8000c101924 */
[----:B------:R1:W-:Y:S01]  /*42b0*/  @P5 STG.E desc[UR36][R4.64+0xe4], R53 ;  /* 0x0000e43504005986 */ /* 0x0003e2000c101924 */
[----:B0-----:R-:W-:Y:S02]  /*42c0*/  @P1 IMAD.MOV.U32 R2, RZ, RZ, R6 ;  /* 0x000000ffff021224 */ /* 0x001fe400078e0006 */
[----:B------:R-:W-:-:S05]  /*42d0*/  @P1 IMAD.MOV.U32 R3, RZ, RZ, R7 ;  /* 0x000000ffff031224 */ /* 0x000fca00078e0007 */
[----:B------:R1:W-:Y:S04]  /*42e0*/  @P1 STG.E desc[UR36][R2.64+0xe0], R13 ;  /* 0x0000e00d02001986 */ /* 0x0003e8000c101924 */
[----:B------:R1:W-:Y:S02]  /*42f0*/  @P0 STG.E desc[UR36][R6.64+0xe4], R55 ;  /* 0x0000e43706000986 */ /* 0x0003e4000c101924 */
.L_x_94:
[----:B------:R-:W-:Y:S05]  /*4300*/  BSYNC B0 ;  /* 0x0000000000007941 */ /* 0x000fea0003800000 */
.L_x_32:
[----:B-1----:R-:W2:Y:S01]  /*4310*/  LDL.64 R2, [R1] ;  /* 0x0000000001027983 */ /* 0x002ea20000100a00 */
[----:B------:R-:W-:Y:S01]  /*4320*/  ULDC.64 UR4, c[0x0][0x650] ;  /* 0x0001940000047ab9 */ /* 0x000fe20000000a00 */
[----:B------:R1:W-:Y:S01]  /*4330*/  SYNCS.ARRIVE.TRANS64.A1T0 RZ, [R64+UR47], RZ ;  /* 0x000000ff40ff79a7 */ /* 0x0003e2000810002f */
[----:B------:R-:W-:Y:S01]  /*4340*/  PRMT R0, RZ, 0x7610, R0 ;  /* 0x00007610ff007816 */ /* 0x000fe20000000000 */
[----:B-----5:R-:W-:Y:S02]  /*4350*/  IMAD.MOV.U32 R19, RZ, RZ, -0x1 ;  /* 0xffffffffff137424 */ /* 0x020fe400078e00ff */
[----:B------:R-:W-:Y:S01]  /*4360*/  IMAD.MOV.U32 R22, RZ, RZ, -0x1 ;  /* 0xffffffffff167424 */ /* 0x000fe200078e00ff */
[----:B--2---:R-:W-:-:S04]  /*4370*/  LEA R18, P0, R2, R18, 0x1 ;  /* 0x0000001202127211 */ /* 0x004fc800078008ff */
[----:B------:R-:W-:Y:S01]  /*4380*/  LEA.HI.X R17, R2, R17, R23, 0x1, P0 ;  /* 0x0000001102117211 */ /* 0x000fe200000f0c17 */
[----:B------:R-:W-:Y:S01]  /*4390*/  IMAD.MOV.U32 R2, RZ, RZ, -0x1 ;  /* 0xffffffffff027424 */ /* 0x000fe200078e00ff */
[----:B------:R-:W-:-:S04]  /*43a0*/  ISETP.GE.U32.AND P0, PT, R18, UR4, PT ;  /* 0x0000000412007c0c */ /* 0x000fc8000bf06070 */
[----:B------:R-:W-:-:S13]  /*43b0*/  ISETP.GE.U32.AND.EX P0, PT, R17, UR5, PT, P0 ;  /* 0x0000000511007c0c */ /* 0x000fda000bf06100 */
[----:B-1----:R-:W-:Y:S05]  /*43c0*/  @P0 BRA `(.L_x_95) ;  /* 0x0000000400700947 */ /* 0x002fea0003800000 */
[----:B0---4-:R-:W0:Y:S01]  /*43d0*/  S2R R10, SR_CTAID.X ;  /* 0x00000000000a7919 */ /* 0x011e220000002500 */
[----:B---3--:R-:W1:Y:S01]  /*43e0*/  LDC.64 R8, c[0x0][0x628] ;  /* 0x00018a00ff087b82 */ /* 0x008e620000000a00 */
[----:B------:R-:W-:Y:S01]  /*43f0*/  ULDC UR4, c[0x0][0x150] ;  /* 0x0000540000047ab9 */ /* 0x000fe20000000800 */
[----:B------:R-:W-:Y:S01]  /*4400*/  IMAD.MOV.U32 R6, RZ, RZ, R18 ;  /* 0x000000ffff067224 */ /* 0x000fe200078e0012 */
[----:B------:R-:W2:Y:S01]  /*4410*/  S2R R20, SR_CTAID.Y ;  /* 0x0000000000147919 */ /* 0x000ea20000002600 */
[----:B------:R-:W-:-:S04]  /*4420*/  IMAD.MOV.U32 R7, RZ, RZ, R17 ;  /* 0x000000ffff077224 */ /* 0x000fc800078e0011 */
[----:B------:R-:W3:Y:S08]  /*4430*/  LDC R15, c[0x0][0x144] ;  /* 0x00005100ff0f7b82 */ /* 0x000ef00000000800 */
[----:B------:R-:W4:Y:S08]  /*4440*/  LDC R0, c[0x0][0x630] ;  /* 0x00018c00ff007b82 */ /* 0x000f300000000800 */
[----:B------:R-:W2:Y:S01]  /*4450*/  LDC.64 R12, c[0x0][0x620] ;  /* 0x00018800ff0c7b82 */ /* 0x000ea20000000a00 */
[----:B-1----:R-:W-:-:S04]  /*4460*/  ISETP.NE.U32.AND P0, PT, R8, RZ, PT ;  /* 0x000000ff0800720c */ /* 0x002fc80003f05070 */
[----:B------:R-:W-:Y:S02]  /*4470*/  ISETP.NE.AND.EX P0, PT, R9, RZ, PT, P0 ;  /* 0x000000ff0900720c */ /* 0x000fe40003f05300 */
[----:B0-----:R-:W-:-:S05]  /*4480*/  I2FP.F32.U32 R2, R10 ;  /* 0x0000000a00027245 */ /* 0x001fca0000201000 */
[----:B------:R-:W-:-:S04]  /*4490*/  FMUL R2, R2, UR4 ;  /* 0x0000000402027c20 */ /* 0x000fc80008400000 */
[----:B------:R0:W1:Y:S02]  /*44a0*/  F2I.U32.TRUNC.NTZ R14, R2 ;  /* 0x00000002000e7305 */ /* 0x000064000020f000 */
[----:B---34-:R-:W-:Y:S05]  /*44b0*/  @!P0 BRA `(.L_x_96) ;  /* 0x0000000000288947 */ /* 0x018fea0003800000 */
[----:B------:R-:W3:Y:S02]  /*44c0*/  LDC R3, c[0x0][0x634] ;  /* 0x00018d00ff037b82 */ /* 0x000ee40000000800 */
[----:B---3--:R-:W-:-:S05]  /*44d0*/  IADD3 R7, P0, R18, R3, RZ ;  /* 0x0000000312077210 */ /* 0x008fca0007f1e0ff */
[----:B------:R-:W-:-:S04]  /*44e0*/  IMAD.X R11, RZ, RZ, R17, P0 ;  /* 0x000000ffff0b7224 */ /* 0x000fc800000e0611 */
[----:B0-----:R-:W-:-:S04]  /*44f0*/  IMAD.WIDE.U32 R2, R11, R8, RZ ;  /* 0x000000080b027225 */ /* 0x001fc800078e00ff */
[----:B------:R-:W-:-:S04]  /*4500*/  IMAD.WIDE.U32 R4, P0, R7, R9, R2 ;  /* 0x0000000907047225 */ /* 0x000fc80007800002 */
[----:B------:R-:W-:-:S04]  /*4510*/  IMAD.WIDE.U32 R2, R7, R8, RZ ;  /* 0x0000000807027225 */ /* 0x000fc800078e00ff */
[----:B------:R-:W-:Y:S01]  /*4520*/  IMAD.X R7, RZ, RZ, RZ, P0 ;  /* 0x000000ffff077224 */ /* 0x000fe200000e06ff */
[----:B------:R-:W-:Y:S01]  /*4530*/  IADD3 RZ, P0, R3, R4, RZ ;  /* 0x0000000403ff7210 */ /* 0x000fe20007f1e0ff */
[----:B------:R-:W-:-:S04]  /*4540*/  IMAD.MOV.U32 R6, RZ, RZ, R5 ;  /* 0x000000ffff067224 */ /* 0x000fc800078e0005 */
[----:B------:R-:W-:-:S08]  /*4550*/  IMAD.WIDE.U32.X R6, R11, R9, R6, P0 ;  /* 0x000000090b067225 */ /* 0x000fd000000e0406 */
.L_x_96:
[----:B------:R-:W3:Y:S01]  /*4560*/  LDC.64 R26, c[0x0][0x640] ;  /* 0x00019000ff1a7b82 */ /* 0x000ee20000000a00 */
[-C--:B------:R-:W-:Y:S01]  /*4570*/  SHF.R.U64 R11, R6, R0.reuse, R7 ;  /* 0x00000000060b7219 */ /* 0x080fe20000001207 */
[----:B------:R-:W-:Y:S01]  /*4580*/  IMAD.MOV.U32 R19, RZ, RZ, R17 ;  /* 0x000000ffff137224 */ /* 0x000fe200078e0011 */
[----:B------:R-:W-:Y:S01]  /*4590*/  SHF.R.U32.HI R0, RZ, R0, R7 ;  /* 0x00000000ff007219 */ /* 0x000fe20000011607 */
[----:B-1----:R-:W-:Y:S01]  /*45a0*/  IMAD.MOV R14, RZ, RZ, -R14 ;  /* 0x000000ffff0e7224 */ /* 0x002fe200078e0a0e */
[----:B------:R-:W-:Y:S01]  /*45b0*/  IADD3 R5, P0, RZ, -R11, RZ ;  /* 0x8000000bff057210 */ /* 0x000fe20007f1e0ff */
[----:B------:R-:W-:Y:S01]  /*45c0*/  ULDC UR4, c[0x0][0x154] ;  /* 0x0000550000047ab9 */ /* 0x000fe20000000800 */
[----:B------:R-:W-:Y:S01]  /*45d0*/  IMAD.MOV.U32 R7, RZ, RZ, 0x1 ;  /* 0x00000001ff077424 */ /* 0x000fe200078e00ff */
[----:B------:R-:W1:Y:S01]  /*45e0*/  LDC R4, c[0x0][0x618] ;  /* 0x00018600ff047b82 */ /* 0x000e620000000800 */
[----:B------:R-:W-:Y:S02]  /*45f0*/  IMAD R22, R15, R14, R10 ;  /* 0x0000000e0f167224 */ /* 0x000fe400078e020a */
[----:B------:R-:W-:-:S04]  /*4600*/  IMAD.X R3, RZ, RZ, ~R0, P0 ;  /* 0x000000ffff037224 */ /* 0x000fc800000e0e00 */
[-C--:B--2---:R-:W-:Y:S01]  /*4610*/  IMAD R0, R3, R12.reuse, RZ ;  /* 0x0000000c03007224 */ /* 0x084fe200078e02ff */
[----:B------:R-:W2:Y:S01]  /*4620*/  LDC R6, c[0x0][0x608] ;  /* 0x00018200ff067b82 */ /* 0x000ea20000000800 */
[----:B0-----:R-:W-:-:S04]  /*4630*/  IMAD.WIDE.U32 R2, R5, R12, R18 ;  /* 0x0000000c05027225 */ /* 0x001fc800078e0012 */
[----:B------:R-:W-:Y:S01]  /*4640*/  IMAD R5, R5, R13, R0 ;  /* 0x0000000d05057224 */ /* 0x000fe200078e0200 */
[----:B------:R-:W-:Y:S02]  /*4650*/  I2FP.F32.U32 R0, R20 ;  /* 0x0000001400007245 */ /* 0x000fe40000201000 */
[----:B------:R-:W0:Y:S01]  /*4660*/  LDC R24, c[0x0][0x658] ;  /* 0x00019600ff187b82 */ /* 0x000e220000000800 */
[----:B------:R-:W-:Y:S01]  /*4670*/  IMAD.IADD R3, R3, 0x1, R5 ;  /* 0x0000000103037824 */ /* 0x000fe200078e0205 */
[----:B---3--:R-:W-:Y:S01]  /*4680*/  ISETP.NE.U32.AND P0, PT, R26, RZ, PT ;  /* 0x000000ff1a00720c */ /* 0x008fe20003f05070 */
[----:B------:R-:W-:Y:S01]  /*4690*/  FMUL R0, R0, UR4 ;  /* 0x0000000400007c20 */ /* 0x000fe20008400000 */
[----:B------:R-:W-:Y:S02]  /*46a0*/  IMAD.MOV.U32 R5, RZ, RZ, -0x1 ;  /* 0xffffffffff057424 */ /* 0x000fe400078e00ff */
[----:B------:R-:W-:Y:S01]  /*46b0*/  ISETP.NE.AND.EX P0, PT, R27, RZ, PT, P0 ;  /* 0x000000ff1b00720c */ /* 0x000fe20003f05300 */
[----:B------:R3:W4:Y:S01]  /*46c0*/  F2I.U32.TRUNC.NTZ R12, R0 ;  /* 0x00000000000c7305 */ /* 0x000722000020f000 */
[----:B------:R-:W3:Y:S01]  /*46d0*/  LDC R15, c[0x0][0x148] ;  /* 0x00005200ff0f7b82 */ /* 0x000ee20000000800 */
[----:B-1----:R-:W-:-:S02]  /*46e0*/  SHF.R.U64 R10, R2, R4, R3 ;  /* 0x00000004020a7219 */ /* 0x002fc40000001203 */
[----:B------:R-:W-:-:S05]  /*46f0*/  SHF.R.U32.HI R3, RZ, R4, R3 ;  /* 0x00000004ff037219 */ /* 0x000fca0000011603 */
[----:B------:R-:W1:Y:S01]  /*4700*/  LDC R14, c[0x0][0x600] ;  /* 0x00018000ff0e7b82 */ /* 0x000e620000000800 */
[-CC-:B--2---:R-:W-:Y:S02]  /*4710*/  SHF.R.U64 R8, R10, R6.reuse, R3.reuse ;  /* 0x000000060a087219 */ /* 0x184fe40000001203 */
[----:B------:R-:W-:-:S05]  /*4720*/  SHF.R.U32.HI R3, RZ, R6, R3 ;  /* 0x00000006ff037219 */ /* 0x000fca0000011603 */
[----:B------:R-:W2:Y:S01]  /*4730*/  LDC R21, c[0x0][0x648] ;  /* 0x00019200ff157b82 */ /* 0x000ea20000000800 */
[-CC-:B0-----:R-:W-:Y:S02]  /*4740*/  SHF.R.U64 R13, R8, R24.reuse, R3.reuse ;  /* 0x00000018080d7219 */ /* 0x181fe40000001203 */
[-C--:B------:R-:W-:Y:S02]  /*4750*/  SHF.L.U32 R5, R5, R24.reuse, RZ ;  /* 0x0000001805057219 */ /* 0x080fe400000006ff */
[-C--:B------:R-:W-:Y:S01]  /*4760*/  SHF.R.U32.HI R3, RZ, R24.reuse, R3 ;  /* 0x00000018ff037219 */ /* 0x080fe20000011603 */
[----:B------:R-:W-:Y:S01]  /*4770*/  IMAD.MOV.U32 R2, RZ, RZ, R13 ;  /* 0x000000ffff027224 */ /* 0x000fe200078e000d */
[----:B------:R-:W-:Y:S01]  /*4780*/  SHF.L.U32 R24, R7, R24, RZ ;  /* 0x0000001807187219 */ /* 0x000fe200000006ff */
[----:B------:R-:W0:Y:S01]  /*4790*/  LDC R25, c[0x0][0x638] ;  /* 0x00018e00ff197b82 */ /* 0x000e220000000800 */
[----:B------:R-:W-:-:S07]  /*47a0*/  LOP3.LUT R19, RZ, R5, RZ, 0x33, !PT ;  /* 0x00000005ff137212 */ /* 0x000fce00078e33ff */
[----:B------:R-:W0:Y:S01]  /*47b0*/  LDC R28, c[0x0][0x610] ;  /* 0x00018400ff1c7b82 */ /* 0x000e220000000800 */
[----:B----4-:R-:W-:Y:S05]  /*47c0*/  @!P0 BRA `(.L_x_97) ;  /* 0x0000000000288947 */ /* 0x010fea0003800000 */
[----:B---3--:R-:W3:Y:S02]  /*47d0*/  LDC R0, c[0x0][0x64c] ;  /* 0x00019300ff007b82 */ /* 0x008ee40000000800 */
[----:B---3--:R-:W-:-:S05]  /*47e0*/  IADD3 R7, P0, R13, R0, RZ ;  /* 0x000000000d077210 */ /* 0x008fca0007f1e0ff */
        /* <DEDUP_REMOVED lines=8> */
.L_x_97:
[----:B------:R-:W4:Y:S01]  /*4870*/  LDC R4, c[0x0][0x65c] ;  /* 0x00019700ff047b82 */ /* 0x000f220000000800 */
[----:B--23--:R-:W-:Y:S01]  /*4880*/  SHF.R.U64 R0, R2, R21, R3 ;  /* 0x0000001502007219 */ /* 0x00cfe20000001203 */
[----:B-1----:R-:W-:Y:S01]  /*4890*/  VIADD R3, R14, 0xffffffff ;  /* 0xffffffff0e037836 */ /* 0x002fe20000000000 */
[----:B------:R-:W-:Y:S01]  /*48a0*/  LOP3.LUT R19, R8, R19, RZ, 0xc0, !PT ;  /* 0x0000001308137212 */ /* 0x000fe200078ec0ff */
[----:B------:R-:W-:Y:S02]  /*48b0*/  IMAD.MOV R12, RZ, RZ, -R12 ;  /* 0x000000ffff0c7224 */ /* 0x000fe400078e0a0c */
[----:B------:R-:W-:Y:S01]  /*48c0*/  IMAD.MOV R2, RZ, RZ, -R0 ;  /* 0x000000ffff027224 */ /* 0x000fe200078e0a00 */
[----:B------:R-:W-:Y:S01]  /*48d0*/  LOP3.LUT R3, R10, R3, RZ, 0xc0, !PT ;  /* 0x000000030a037212 */ /* 0x000fe200078ec0ff */
[----:B------:R-:W-:Y:S02]  /*48e0*/  IMAD R19, R24, R0, R19 ;  /* 0x0000000018137224 */ /* 0x000fe400078e0213 */
[----:B0-----:R-:W-:-:S04]  /*48f0*/  IMAD R0, R2, R25, R13 ;  /* 0x0000001902007224 */ /* 0x001fc800078e020d */
[----:B------:R-:W-:Y:S01]  /*4900*/  IMAD R2, R0, R14, R3 ;  /* 0x0000000e00027224 */ /* 0x000fe200078e0203 */
[----:B----4-:R-:W-:Y:S01]  /*4910*/  ISETP.NE.AND P0, PT, R4, 0x1, PT ;  /* 0x000000010400780c */ /* 0x010fe20003f05270 */
[----:B------:R-:W-:-:S05]  /*4920*/  IMAD.MOV.U32 R4, RZ, RZ, 0x1 ;  /* 0x00000001ff047424 */ /* 0x000fca00078e00ff */
[----:B------:R-:W-:-:S07]  /*4930*/  PRMT R0, R4, 0x7610, R0 ;  /* 0x0000761004007816 */ /* 0x000fce0000000000 */
[----:B------:R-:W-:-:S04]  /*4940*/  @P0 IMAD R22, R15, R12, R20 ;  /* 0x0000000c0f160224 */ /* 0x000fc800078e0214 */
[----:B------:R-:W-:-:S05]  /*4950*/  IMAD R19, R19, R28, R22 ;  /* 0x0000001c13137224 */ /* 0x000fca00078e0216 */
[----:B------:R-:W-:Y:S02]  /*4960*/  SEL R22, R2, R19, !P0 ;  /* 0x0000001302167207 */ /* 0x000fe40004000000 */
[----:B------:R-:W-:Y:S01]  /*4970*/  SEL R19, R19, R2, !P0 ;  /* 0x0000000213137207 */ /* 0x000fe20004000000 */
[----:B------:R-:W-:-:S07]  /*4980*/  IMAD.MOV.U32 R2, RZ, RZ, R11 ;  /* 0x000000ffff027224 */ /* 0x000fce00078e000b */
.L_x_95:
[----:B------:R-:W-:Y:S02]  /*4990*/  LOP3.LUT P0, RZ, R0, 0xff, RZ, 0xc0, !PT ;  /* 0x000000ff00ff7812 */ /* 0x000fe4000780c0ff */
[----:B------:R-:W-:-:S11]  /*49a0*/  LOP3.LUT R71, R71, 0x1, RZ, 0x3c, !PT ;  /* 0x0000000147477812 */ /* 0x000fd600078e3cff */
[----:B------:R-:W-:Y:S05]  /*49b0*/  @P0 BRA `(.L_x_98) ;  /* 0xffffffc800cc0947 */ /* 0x000fea000383ffff */
[----:B------:R-:W-:Y:S05]  /*49c0*/  EXIT ;  /* 0x000000000000794d */ /* 0x000fea0003800000 */
.L_x_13:
[----:B------:R-:W-:-:S08]  /*49d0*/  ISETP.NE.AND P0, PT, R0, RZ, PT ;  /* 0x000000ff0000720c */ /* 0x000fd00003f05270 */
[----:B0-----:R-:W0:-:S00]  /*49e0*/  USETMAXREG.DEALLOC.CTAPOOL 0x28 ;  /* 0x00000028000079c8 */ /* 0x001e0000080e0500 */
[----:B------:R-:W-:Y:S05]  /*49f0*/  @P0 EXIT ;  /* 0x000000000000094d */ /* 0x000fea0003800000 */
[----:B0-----:R-:W-:Y:S01]  /*4a00*/  LOP3.LUT P0, RZ, R8, 0xff, RZ, 0xc0, !PT ;  /* 0x000000ff08ff7812 */ /* 0x001fe2000780c0ff */
[----:B------:R-:W-:Y:S02]  /*4a10*/  IMAD.MOV.U32 R0, RZ, RZ, 0x1 ;  /* 0x00000001ff007424 */ /* 0x000fe400078e00ff */
[----:B------:R-:W-:-:S10]  /*4a20*/  IMAD.MOV.U32 R7, RZ, RZ, RZ ;  /* 0x000000ffff077224 */ /* 0x000fd400078e00ff */
[----:B------:R-:W-:Y:S05]  /*4a30*/  @!P0 BRA `(.L_x_99) ;  /* 0x0000000c00148947 */ /* 0x000fea0003800000 */
[----:B------:R-:W-:Y:S01]  /*4a40*/  LOP3.LUT P0, RZ, R4, 0x1f, RZ, 0xc0, !PT ;  /* 0x0000001f04ff7812 */ /* 0x000fe2000780c0ff */
[----:B------:R-:W-:Y:S01]  /*4a50*/  ULDC UR5, c[0x0][0x658] ;  /* 0x0001960000057ab9 */ /* 0x000fe20000000800 */
[----:B------:R-:W-:Y:S01]  /*4a60*/  UMOV UR6, 0xffffffff ;  /* 0xffffffff00067882 */ /* 0x000fe20000000000 */
[----:B------:R-:W-:Y:S01]  /*4a70*/  BSSY B0, `(.L_x_99) ;  /* 0x00000c1000007945 */ /* 0x000fe20003800000 */
[----:B------:R-:W-:Y:S01]  /*4a80*/  USHF.L.U32 UR6, UR6, UR5, URZ ;  /* 0x0000000506067299 */ /* 0x000fe2000800063f */
[C---:B------:R-:W-:Y:S01]  /*4a90*/  ISETP.NE.AND P2, PT, R3.reuse, RZ, PT ;  /* 0x000000ff0300720c */ /* 0x040fe20003f45270 */
[----:B------:R-:W-:Y:S01]  /*4aa0*/  IMAD.MOV.U32 R8, RZ, RZ, 0x1 ;  /* 0x00000001ff087424 */ /* 0x000fe200078e00ff */
[----:B------:R-:W-:Y:S01]  /*4ab0*/  ISETP.NE.OR P0, PT, R3, RZ, !P0 ;  /* 0x000000ff0300720c */ /* 0x000fe20004705670 */
[----:B------:R-:W-:Y:S01]  /*4ac0*/  IMAD.MOV.U32 R0, RZ, RZ, 0x1 ;  /* 0x00000001ff007424 */ /* 0x000fe200078e00ff */
[----:B------:R-:W-:Y:S01]  /*4ad0*/  LOP3.LUT R6, R16, 0x2, RZ, 0xfc, !PT ;  /* 0x0000000210067812 */ /* 0x000fe200078efcff */
[----:B------:R-:W-:Y:S01]  /*4ae0*/  IMAD.MOV.U32 R7, RZ, RZ, RZ ;  /* 0x000000ffff077224 */ /* 0x000fe200078e00ff */
[----:B------:R-:W-:Y:S01]  /*4af0*/  ULDC UR4, c[0x0][0x600] ;  /* 0x0001800000047ab9 */ /* 0x000fe20000000800 */
[----:B------:R-:W-:Y:S01]  /*4b00*/  UMOV UR7, 0x1 ;  /* 0x0000000100077882 */ /* 0x000fe20000000000 */
[----:B------:R-:W-:-:S02]  /*4b10*/  UIADD3 UR19, UR40, 0x1, URZ ;  /* 0x0000000128137890 */ /* 0x000fc4000fffe03f */
[----:B------:R-:W-:Y:S02]  /*4b20*/  UIADD3 UR15, UR4, -0x1, URZ ;  /* 0xffffffff040f7890 */ /* 0x000fe4000fffe03f */
[----:B------:R-:W-:Y:S02]  /*4b30*/  USHF.L.U32 UR17, UR7, UR5, URZ ;  /* 0x0000000507117299 */ /* 0x000fe4000800063f */
[----:B------:R-:W-:Y:S01]  /*4b40*/  ULOP3.LUT UR16, URZ, UR6, URZ, 0x33, !UPT ;  /* 0x000000063f107292 */ /* 0x000fe2000f8e333f */
[----:B------:R-:W-:-:S11]  /*4b50*/  ULDC.64 UR20, c[0x0][0x198] ;  /* 0x0000660000147ab9 */ /* 0x000fd60000000a00 */
.L_x_111:
[----:B------:R-:W-:-:S03]  /*4b60*/  UMOV UR4, 0xffffffff ;  /* 0xffffffff00047882 */ /* 0x000fc60000000000 */
[----:B------:R-:W-:Y:S05]  /*4b70*/  BRA.DIV UR4, `(.L_x_100) ;  /* 0x0000001204207947 */ /* 0x000fea000b800000 */
[----:B------:R-:W-:-:S13]  /*4b80*/  ELECT P6, URZ, PT ;  /* 0x00000000003f782f */ /* 0x000fda00038c0000 */
.L_x_126:
[----:B------:R-:W0:Y:S01]  /*4b90*/  LDC R3, c[0x0][0x28c] ;  /* 0x0000a300ff037b82 */ /* 0x000e220000000800 */
[----:B------:R-:W-:Y:S01]  /*4ba0*/  BSSY B1, `(.L_x_101) ;  /* 0x0000035000017945 */ /* 0x000fe20003800000 */
[----:B0-----:R-:W-:-:S13]  /*4bb0*/  ISETP.LT.OR P6, PT, R3, 0x1, !P6 ;  /* 0x000000010300780c */ /* 0x001fda00077c1670 */
[----:B------:R-:W-:Y:S05]  /*4bc0*/  @P6 BRA `(.L_x_102) ;  /* 0x0000000000c86947 */ /* 0x000fea0003800000 */
[----:B------:R-:W-:Y:S02]  /*4bd0*/  IMAD.SHL.U32 R22, R22, 0x40, RZ ;  /* 0x0000004016167824 */ /* 0x000fe400078e00ff */
[----:B------:R-:W-:Y:S02]  /*4be0*/  IMAD.SHL.U32 R19, R19, 0x40, RZ ;  /* 0x0000004013137824 */ /* 0x000fe400078e00ff */
[----:B------:R-:W-:Y:S02]  /*4bf0*/  IMAD.MOV.U32 R12, RZ, RZ, RZ ;  /* 0x000000ffff0c7224 */ /* 0x000fe400078e00ff */
[----:B------:R-:W-:Y:S02]  /*4c00*/  IMAD.U32 R13, RZ, RZ, UR19 ;  /* 0x00000013ff0d7e24 */ /* 0x000fe4000f8e00ff */
[----:B------:R-:W-:Y:S02]  /*4c10*/  IMAD.MOV.U32 R3, RZ, RZ, R0 ;  /* 0x000000ffff037224 */ /* 0x000fe400078e0000 */
[----:B------:R-:W-:-:S07]  /*4c20*/  IMAD.MOV.U32 R4, RZ, RZ, R7 ;  /* 0x000000ffff047224 */ /* 0x000fce00078e0007 */
.L_x_106:
[----:B------:R-:W0:Y:S01]  /*4c30*/  S2R R10, SR_CgaCtaId ;  /* 0x00000000000a7919 */ /* 0x000e220000008800 */
[----:B------:R-:W-:Y:S01]  /*4c40*/  MOV R5, 0x400 ;  /* 0x0000040000057802 */ /* 0x000fe20000000f00 */
[----:B------:R-:W1:Y:S03]  /*4c50*/  @!P2 LDC R9, c[0x0][0x500] ;  /* 0x00014000ff09ab82 */ /* 0x000e660000000800 */
[----:B0-----:R-:W-:Y:S02]  /*4c60*/  LEA R11, R10, R5, 0x18 ;  /* 0x000000050a0b7211 */ /* 0x001fe400078ec0ff */
[----:B------:R-:W-:-:S03]  /*4c70*/  SHF.L.U32 R5, R3, 0x1f, RZ ;  /* 0x0000001f03057819 */ /* 0x000fc600000006ff */
[----:B------:R-:W-:-:S04]  /*4c80*/  IMAD R10, R4, 0x8, R11 ;  /* 0x00000008040a7824 */ /* 0x000fc800078e020b */
[----:B------:R-:W0:Y:S02]  /*4c90*/  SYNCS.PHASECHK.TRANS64.TRYWAIT P1, [R10+URZ+0x30], R5 ;  /* 0x000030050a0075a7 */ /* 0x000e24000802017f */
[----:B01----:R-:W-:Y:S05]  /*4ca0*/  @!P1 BRA `(.L_x_103) ;  /* 0x0000000c00f49947 */ /* 0x003fea0003800000 */
.L_x_127:
[----:B0-----:R-:W-:Y:S01]  /*4cb0*/  PRMT R5, R6, 0x9910, RZ ;  /* 0x0000991006057816 */ /* 0x001fe200000000ff */
[----:B------:R0:W-:Y:S03]  /*4cc0*/  @!P2 SYNCS.ARRIVE.TRANS64 RZ, [R10+URZ], R9 ;  /* 0x000000090affa9a7 */ /* 0x0001e6000800003f */
[----:B------:R-:W-:-:S13]  /*4cd0*/  ISETP.NE.AND P1, PT, R5, 0x2, PT ;  /* 0x000000020500780c */ /* 0x000fda0003f25270 */
[----:B0-----:R-:W-:Y:S05]  /*4ce0*/  @P1 BRA `(.L_x_104) ;  /* 0x0000000000041947 */ /* 0x001fea0003800000 */
[----:B------:R-:W-:Y:S01]  /*4cf0*/  BPT.TRAP 0x1 ;  /* 0x000000040000795c */ /* 0x000fe20000300000 */
.L_x_104:
[----:B------:R-:W-:Y:S05]  /*4d00*/  @P0 BRA `(.L_x_105) ;  /* 0x0000000000040947 */ /* 0x000fea0003800000 */
[----:B------:R-:W-:Y:S01]  /*4d10*/  BPT.TRAP 0x1 ;  /* 0x000000040000795c */ /* 0x000fe20000300000 */
.L_x_105:
[----:B------:R-:W-:Y:S01]  /*4d20*/  IMAD R11, R4, 0x2000, R11 ;  /* 0x00002000040b7824 */ /* 0x000fe200078e020b */
[----:B------:R-:W-:Y:S01]  /*4d30*/  R2UR UR9, R10 ;  /* 0x000000000a0972ca */ /* 0x000fe200000e0000 */
[----:B------:R-:W-:Y:S01]  /*4d40*/  VIADD R13, R13, 0xffffffff ;  /* 0xffffffff0d0d7836 */ /* 0x000fe20000000000 */
[----:B------:R-:W-:Y:S01]  /*4d50*/  UIADD3 UR4, UP0, UR20, 0xf0, URZ ;  /* 0x000000f014047890 */ /* 0x000fe2000ff1e03f */
[----:B------:R-:W-:Y:S01]  /*4d60*/  R2UR UR11, R19 ;  /* 0x00000000130b72ca */ /* 0x000fe200000e0000 */
[----:B------:R-:W-:Y:S01]  /*4d70*/  UIADD3 UR22, UP1, UR20, 0x1f0, URZ ;  /* 0x000001f014167890 */ /* 0x000fe2000ff3e03f */
[----:B------:R-:W-:Y:S01]  /*4d80*/  R2UR UR8, R11 ;  /* 0x000000000b0872ca */ /* 0x000fe200000e0000 */
[----:B------:R-:W-:Y:S01]  /*4d90*/  UIADD3.X UR5, URZ, UR21, URZ, UP0, !UPT ;  /* 0x000000153f057290 */ /* 0x000fe200087fe43f */
[----:B------:R-:W-:Y:S01]  /*4da0*/  R2UR UR10, R12 ;  /* 0x000000000c0a72ca */ /* 0x000fe200000e0000 */
[----:B------:R-:W-:Y:S01]  /*4db0*/  VIADD R4, R4, 0x1 ;  /* 0x0000000104047836 */ /* 0x000fe20000000000 */
[----:B------:R-:W-:Y:S01]  /*4dc0*/  R2UR UR12, R2 ;  /* 0x00000000020c72ca */ /* 0x000fe200000e0000 */
[----:B------:R-:W-:Y:S01]  /*4dd0*/  UIADD3.X UR23, URZ, UR21, URZ, UP1, !UPT ;  /* 0x000000153f177290 */ /* 0x000fe20008ffe43f */
[----:B------:R-:W-:Y:S01]  /*4de0*/  R2UR UR18, R22 ;  /* 0x00000000161272ca */ /* 0x000fe200000e0000 */
[----:B------:R-:W-:Y:S01]  /*4df0*/  UMOV UR6, 0x0 ;  /* 0x0000000000067882 */ /* 0x000fe20000000000 */
[----:B------:R-:W-:Y:S01]  /*4e00*/  ISETP.GT.AND P3, PT, R13, 0x1, PT ;  /* 0x000000010d00780c */ /* 0x000fe20003f64270 */
[----:B------:R-:W-:Y:S01]  /*4e10*/  UMOV UR7, 0x10000000 ;  /* 0x1000000000077882 */ /* 0x000fe20000000000 */
[----:B------:R-:W-:Y:S01]  /*4e20*/  ISETP.NE.AND P1, PT, R4, 0x6, PT ;  /* 0x000000060400780c */ /* 0x000fe20003f25270 */
[----:B------:R-:W-:-:S02]  /*4e30*/  VIADD R12, R12, 0x20 ;  /* 0x000000200c0c7836 */ /* 0x000fc40000000000 */
[----:B------:R-:W-:Y:S01]  /*4e40*/  UIADD3 UR13, UR8, 0x180, URZ ;  /* 0x00000180080d7890 */ /* 0x000fe2000fffe03f */
[----:B------:R-:W-:Y:S01]  /*4e50*/  SEL R10, RZ, 0x1, P1 ;  /* 0x00000001ff0a7807 */ /* 0x000fe20000800000 */
[----:B------:R-:W-:Y:S01]  /*4e60*/  UIADD3 UR14, UR8, 0xc180, URZ ;  /* 0x0000c180080e7890 */ /* 0x000fe2000fffe03f */
[----:B------:R-:W-:Y:S02]  /*4e70*/  SEL R4, R4, RZ, P1 ;  /* 0x000000ff04047207 */ /* 0x000fe40000800000 */
[----:B------:R-:W-:Y:S02]  /*4e80*/  LOP3.LUT R3, R3, R10, RZ, 0x3c, !PT ;  /* 0x0000000a03037212 */ /* 0x000fe400078e3cff */
[----:B------:R-:W-:Y:S02]  /*4e90*/  UMOV UR8, UR13 ;  /* 0x0000000d00087c82 */ /* 0x000fe40008000000 */
[----:B------:R0:W-:Y:S02]  /*4ea0*/  UTMALDG.3D [UR8], [UR4], desc[UR6] ;  /* 0x00000608040075b4 */ /* 0x0001e40008011000 */
[----:B0-----:R-:W-:Y:S01]  /*4eb0*/  UMOV UR8, UR14 ;  /* 0x0000000e00087c82 */ /* 0x001fe20008000000 */
[----:B------:R-:W-:-:S02]  /*4ec0*/  UMOV UR11, UR18 ;  /* 0x00000012000b7c82 */ /* 0x000fc40008000000 */
[----:B------:R0:W-:Y:S02]  /*4ed0*/  UTMALDG.3D [UR8], [UR22], desc[UR6] ;  /* 0x00000608160075b4 */ /* 0x0001e40008011000 */
[----:B0-----:R-:W-:Y:S05]  /*4ee0*/  @P3 BRA `(.L_x_106) ;  /* 0xfffffffc00503947 */ /* 0x001fea000383ffff */
.L_x_102:
[----:B------:R-:W-:Y:S05]  /*4ef0*/  BSYNC B1 ;  /* 0x0000000000017941 */ /* 0x000fea0003800000 */
.L_x_101:
[----:B------:R-:W2:Y:S01]  /*4f00*/  LDL.64 R10, [R1] ;  /* 0x00000000010a7983 */ /* 0x000ea20000100a00 */
[----:B------:R-:W-:Y:S01]  /*4f10*/  LOP3.LUT P4, RZ, R8, 0xff, RZ, 0xc0, !PT ;  /* 0x000000ff08ff7812 */ /* 0x000fe2000788c0ff */
[----:B------:R-:W-:Y:S01]  /*4f20*/  VIADD R4, R7, UR40 ;  /* 0x0000002807047c36 */ /* 0x000fe20008000000 */
[----:B------:R-:W-:Y:S01]  /*4f30*/  ULDC.64 UR4, c[0x0][0x650] ;  /* 0x0001940000047ab9 */ /* 0x000fe20000000a00 */
[----:B------:R-:W-:Y:S01]  /*4f40*/  IMAD.U32 R7, RZ, RZ, UR40 ;  /* 0x00000028ff077e24 */ /* 0x000fe2000f8e00ff */
[----:B------:R-:W-:Y:S01]  /*4f50*/  UISETP.GE.U32.AND UP0, UPT, UR40, 0x6, UPT ;  /* 0x000000062800788c */ /* 0x000fe2000bf06070 */
[----:B------:R-:W-:Y:S01]  /*4f60*/  BSSY B1, `(.L_x_107) ;  /* 0x000006f000017945 */ /* 0x000fe20003800000 */
[----:B------:R-:W-:Y:S01]  /*4f70*/  ISETP.GT.U32.AND P1, PT, R4, 0x5, PT ;  /* 0x000000050400780c */ /* 0x000fe20003f24070 */
[----:B------:R-:W-:Y:S01]  /*4f80*/  IMAD.MOV.U32 R19, RZ, RZ, -0x1 ;  /* 0xffffffffff137424 */ /* 0x000fe200078e00ff */
[----:B------:R-:W-:Y:S01]  /*4f90*/  PRMT R8, RZ, 0x7610, R8 ;  /* 0x00007610ff087816 */ /* 0x000fe20000000008 */
[----:B------:R-:W-:Y:S01]  /*4fa0*/  IMAD.MOV.U32 R22, RZ, RZ, -0x1 ;  /* 0xffffffffff167424 */ /* 0x000fe200078e00ff */
[----:B------:R-:W-:-:S02]  /*4fb0*/  ISETP.LT.U32.AND P1, PT, R7, 0x6, P1 ;  /* 0x000000060700780c */ /* 0x000fc40000f21070 */
[----:B------:R-:W-:Y:S01]  /*4fc0*/  PLOP3.LUT P3, PT, PT, PT, UP0, 0x80, 0x0 ;  /* 0x000000000000781c */ /* 0x000fe20003f6f008 */
[----:B------:R-:W0:Y:S01]  /*4fd0*/  @P4 S2R R3, SR_CgaCtaId ;  /* 0x0000000000034919 */ /* 0x000e220000008800 */
[----:B------:R-:W-:-:S04]  /*4fe0*/  @P4 MOV R2, 0x400 ;  /* 0x0000040000024802 */ /* 0x000fc80000000f00 */
[----:B0-----:R-:W-:Y:S01]  /*4ff0*/  @P4 LEA R5, R3, R2, 0x18 ;  /* 0x0000000203054211 */ /* 0x001fe200078ec0ff */
[----:B------:R-:W-:-:S03]  /*5000*/  IMAD.WIDE.U32 R2, R4, -0x55555555, RZ ;  /* 0xaaaaaaab04027825 */ /* 0x000fc600078e00ff */
[----:B------:R0:W-:Y:S01]  /*5010*/  @P4 SYNCS.ARRIVE.TRANS64.A1T0 RZ, [R5+URZ+0x98], RZ ;  /* 0x000098ff05ff49a7 */ /* 0x0001e2000810003f */
[----:B------:R-:W-:Y:S01]  /*5020*/  IMAD.MOV.U32 R2, RZ, RZ, -0x1 ;  /* 0xffffffffff027424 */ /* 0x000fe200078e00ff */
[----:B0-----:R-:W-:Y:S02]  /*5030*/  SHF.R.U32.HI R5, RZ, 0x2, R3 ;  /* 0x00000002ff057819 */ /* 0x001fe40000011603 */
[----:B------:R-:W-:-:S03]  /*5040*/  SEL R3, RZ, 0x1, !P1 ;  /* 0x00000001ff037807 */ /* 0x000fc60004800000 */
[----:B------:R-:W-:Y:S01]  /*5050*/  IMAD R7, R5, -0x6, R4 ;  /* 0xfffffffa05077824 */ /* 0x000fe200078e0204 */
[----:B------:R-:W-:Y:S02]  /*5060*/  LOP3.LUT R0, R0, R3, RZ, 0x3c, !PT ;  /* 0x0000000300007212 */ /* 0x000fe400078e3cff */
[----:B------:R-:W-:Y:S02]  /*5070*/  PRMT R3, RZ, 0x7610, R3 ;  /* 0x00007610ff037816 */ /* 0x000fe40000000003 */
[----:B------:R-:W-:Y:S02]  /*5080*/  @P3 LOP3.LUT R0, R0, 0x1, R5, 0x78, !PT ;  /* 0x0000000100003812 */ /* 0x000fe400078e7805 */
[----:B--2---:R-:W-:-:S04]  /*5090*/  IADD3 R18, P4, R18, R10, RZ ;  /* 0x0000000a12127210 */ /* 0x004fc80007f9e0ff */
[----:B------:R-:W-:Y:S01]  /*50a0*/  ISETP.GE.U32.AND P1, PT, R18, UR4, PT ;  /* 0x0000000412007c0c */ /* 0x000fe2000bf26070 */
[----:B------:R-:W-:-:S05]  /*50b0*/  IMAD.X R17, R17, 0x1, R23, P4 ;  /* 0x0000000111117824 */ /* 0x000fca00020e0617 */
[----:B------:R-:W-:-:S13]  /*50c0*/  ISETP.GE.U32.AND.EX P1, PT, R17, UR5, PT, P1 ;  /* 0x0000000511007c0c */ /* 0x000fda000bf26110 */
[----:B------:R-:W-:Y:S05]  /*50d0*/  @P1 BRA `(.L_x_108) ;  /* 0x00000004005c1947 */ /* 0x000fea0003800000 */
[----:B------:R-:W0:Y:S01]  /*50e0*/  S2R R11, SR_CTAID.X ;  /* 0x00000000000b7919 */ /* 0x000e220000002500 */
[----:B------:R-:W-:Y:S01]  /*50f0*/  ULDC.64 UR4, c[0x0][0x628] ;  /* 0x00018a0000047ab9 */ /* 0x000fe20000000a00 */
[----:B------:R-:W1:Y:S01]  /*5100*/  LDC R12, c[0x0][0x144] ;  /* 0x00005100ff0c7b82 */ /* 0x000e620000000800 */
[----:B------:R-:W-:Y:S01]  /*5110*/  ISETP.NE.U32.AND P1, PT, RZ, UR4, PT ;  /* 0x00000004ff007c0c */ /* 0x000fe2000bf25070 */
[----:B------:R-:W2:Y:S01]  /*5120*/  S2R R9, SR_CTAID.Y ;  /* 0x0000000000097919 */ /* 0x000ea20000002600 */
[----:B------:R-:W-:Y:S01]  /*5130*/  ULDC UR6, c[0x0][0x150] ;  /* 0x0000540000067ab9 */ /* 0x000fe20000000800 */
[----:B------:R-:W-:Y:S01]  /*5140*/  ULDC UR7, c[0x0][0x630] ;  /* 0x00018c0000077ab9 */ /* 0x000fe20000000800 */
[----:B------:R-:W-:Y:S01]  /*5150*/  ISETP.NE.AND.EX P1, PT, RZ, UR5, PT, P1 ;  /* 0x00000005ff007c0c */ /* 0x000fe2000bf25310 */
[----:B------:R-:W-:Y:S01]  /*5160*/  IMAD.MOV.U32 R2, RZ, RZ, R18 ;  /* 0x000000ffff027224 */ /* 0x000fe200078e0012 */
[----:B0-----:R-:W-:-:S05]  /*5170*/  I2FP.F32.U32 R3, R11 ;  /* 0x0000000b00037245 */ /* 0x001fca0000201000 */
[----:B------:R-:W-:Y:S01]  /*5180*/  FMUL R14, R3, UR6 ;  /* 0x00000006030e7c20 */ /* 0x000fe20008400000 */
[----:B------:R-:W-:-:S05]  /*5190*/  IMAD.MOV.U32 R3, RZ, RZ, R17 ;  /* 0x000000ffff037224 */ /* 0x000fca00078e0011 */
[----:B--2---:R-:W-:Y:S05]  /*51a0*/  @!P1 BRA `(.L_x_109) ;  /* 0x0000000000289947 */ /* 0x004fea0003800000 */
[----:B------:R-:W-:Y:S02]  /*51b0*/  ULDC UR6, c[0x0][0x634] ;  /* 0x00018d0000067ab9 */ /* 0x000fe40000000800 */
[----:B------:R-:W-:-:S05]  /*51c0*/  IADD3 R3, P1, R18, UR6, RZ ;  /* 0x0000000612037c10 */ /* 0x000fca000ff3e0ff */
[----:B------:R-:W-:-:S04]  /*51d0*/  IMAD.X R13, RZ, RZ, R17, P1 ;  /* 0x000000ffff0d7224 */ /* 0x000fc800008e0611 */
[----:B------:R-:W-:-:S04]  /*51e0*/  IMAD.WIDE.U32 R4, R13, UR4, RZ ;  /* 0x000000040d047c25 */ /* 0x000fc8000f8e00ff */
[----:B------:R-:W-:-:S04]  /*51f0*/  IMAD.WIDE.U32 R4, P1, R3, UR5, R4 ;  /* 0x0000000503047c25 */ /* 0x000fc8000f820004 */
[----:B------:R-:W-:-:S04]  /*5200*/  IMAD.WIDE.U32 R2, R3, UR4, RZ ;  /* 0x0000000403027c25 */ /* 0x000fc8000f8e00ff */
[----:B------:R-:W-:Y:S01]  /*5210*/  IMAD.MOV.U32 R2, RZ, RZ, R5 ;  /* 0x000000ffff027224 */ /* 0x000fe200078e0005 */
[----:B------:R-:W-:Y:S01]  /*5220*/  IADD3 RZ, P3, R3, R4, RZ ;  /* 0x0000000403ff7210 */ /* 0x000fe20007f7e0ff */
[----:B------:R-:W-:-:S04]  /*5230*/  IMAD.X R3, RZ, RZ, RZ, P1 ;  /* 0x000000ffff037224 */ /* 0x000fc800008e06ff */
[----:B------:R-:W-:-:S08]  /*5240*/  IMAD.WIDE.U32.X R2, R13, UR5, R2, P3 ;  /* 0x000000050d027c25 */ /* 0x000fd000098e0402 */
.L_x_109:
[--C-:B------:R-:W-:Y:S01]  /*5250*/  SHF.R.U64 R10, R2, UR7, R3.reuse ;  /* 0x00000007020a7c19 */ /* 0x100fe20008001203 */
[----:B------:R-:W0:Y:S01]  /*5260*/  F2I.U32.TRUNC.NTZ R14, R14 ;  /* 0x0000000e000e7305 */ /* 0x000e22000020f000 */
[----:B------:R-:W-:Y:S01]  /*5270*/  SHF.R.U32.HI R2, RZ, UR7, R3 ;  /* 0x00000007ff027c19 */ /* 0x000fe20008011603 */
[----:B------:R-:W-:Y:S01]  /*5280*/  ULDC.64 UR4, c[0x0][0x620] ;  /* 0x0001880000047ab9 */ /* 0x000fe20000000a00 */
[----:B------:R-:W-:Y:S01]  /*5290*/  IADD3 R5, P1, RZ, -R10, RZ ;  /* 0x8000000aff057210 */ /* 0x000fe20007f3e0ff */
[----:B------:R-:W-:Y:S01]  /*52a0*/  IMAD.MOV.U32 R3, RZ, RZ, R17 ;  /* 0x000000ffff037224 */ /* 0x000fe200078e0011 */
[----:B------:R-:W-:-:S03]  /*52b0*/  ULDC.64 UR6, c[0x0][0x640] ;  /* 0x0001900000067ab9 */ /* 0x000fc60000000a00 */
[----:B------:R-:W-:Y:S01]  /*52c0*/  IMAD.X R2, RZ, RZ, ~R2, P1 ;  /* 0x000000ffff027224 */ /* 0x000fe200008e0e02 */
[----:B------:R-:W-:-:S03]  /*52d0*/  ISETP.NE.U32.AND P1, PT, RZ, UR6, PT ;  /* 0x00000006ff007c0c */ /* 0x000fc6000bf25070 */
[----:B------:R-:W-:Y:S01]  /*52e0*/  IMAD R4, R2, UR4, RZ ;  /* 0x0000000402047c24 */ /* 0x000fe2000f8e02ff */
[----:B------:R-:W-:Y:S01]  /*52f0*/  ISETP.NE.AND.EX P1, PT, RZ, UR7, PT, P1 ;  /* 0x00000007ff007c0c */ /* 0x000fe2000bf25310 */
[----:B------:R-:W-:-:S04]  /*5300*/  IMAD.MOV.U32 R2, RZ, RZ, R18 ;  /* 0x000000ffff027224 */ /* 0x000fc800078e0012 */
[----:B------:R-:W-:Y:S01]  /*5310*/  IMAD.WIDE.U32 R2, R5, UR4, R2 ;  /* 0x0000000405027c25 */ /* 0x000fe2000f8e0002 */
[----:B------:R-:W-:-:S03]  /*5320*/  ULDC UR4, c[0x0][0x618] ;  /* 0x0001860000047ab9 */ /* 0x000fc60000000800 */
[----:B------:R-:W-:Y:S01]  /*5330*/  IMAD R5, R5, UR5, R4 ;  /* 0x0000000505057c24 */ /* 0x000fe2000f8e0204 */
[----:B------:R-:W-:Y:S01]  /*5340*/  ULDC UR5, c[0x0][0x154] ;  /* 0x0000550000057ab9 */ /* 0x000fe20000000800 */
[----:B0-----:R-:W-:Y:S02]  /*5350*/  IMAD.MOV R4, RZ, RZ, -R14 ;  /* 0x000000ffff047224 */ /* 0x001fe400078e0a0e */
[----:B------:R-:W0:Y:S01]  /*5360*/  LDC R14, c[0x0][0x148] ;  /* 0x00005200ff0e7b82 */ /* 0x000e220000000800 */
[----:B------:R-:W-:Y:S02]  /*5370*/  IMAD.IADD R3, R3, 0x1, R5 ;  /* 0x0000000103037824 */ /* 0x000fe400078e0205 */
[----:B-1----:R-:W-:Y:S01]  /*5380*/  IMAD R11, R12, R4, R11 ;  /* 0x000000040c0b7224 */ /* 0x002fe200078e020b */
[----:B------:R-:W-:Y:S02]  /*5390*/  I2FP.F32.U32 R4, R9 ;  /* 0x0000000900047245 */ /* 0x000fe40000201000 */
[----:B------:R-:W-:-:S02]  /*53a0*/  SHF.R.U64 R12, R2, UR4, R3 ;  /* 0x00000004020c7c19 */ /* 0x000fc40008001203 */
[----:B------:R-:W-:Y:S01]  /*53b0*/  SHF.R.U32.HI R3, RZ, UR4, R3 ;  /* 0x00000004ff037c19 */ /* 0x000fe20008011603 */
[----:B------:R-:W-:Y:S01]  /*53c0*/  FMUL R4, R4, UR5 ;  /* 0x0000000504047c20 */ /* 0x000fe20008400000 */
[----:B------:R-:W-:Y:S02]  /*53d0*/  ULDC UR4, c[0x0][0x608] ;  /* 0x0001820000047ab9 */ /* 0x000fe40000000800 */
[--C-:B------:R-:W-:Y:S01]  /*53e0*/  SHF.R.U64 R15, R12, UR4, R3.reuse ;  /* 0x000000040c0f7c19 */ /* 0x100fe20008001203 */
[----:B------:R1:W2:Y:S01]  /*53f0*/  F2I.U32.TRUNC.NTZ R20, R4 ;  /* 0x0000000400147305 */ /* 0x0002a2000020f000 */
[----:B------:R-:W-:Y:S01]  /*5400*/  SHF.R.U32.HI R2, RZ, UR4, R3 ;  /* 0x00000004ff027c19 */ /* 0x000fe20008011603 */
[----:B------:R-:W-:-:S03]  /*5410*/  ULDC UR4, c[0x0][0x658] ;  /* 0x0001960000047ab9 */ /* 0x000fc60000000800 */
[--C-:B------:R-:W-:Y:S02]  /*5420*/  SHF.R.U64 R13, R15, UR4, R2.reuse ;  /* 0x000000040f0d7c19 */ /* 0x100fe40008001202 */
[----:B------:R-:W-:-:S03]  /*5430*/  SHF.R.U32.HI R19, RZ, UR4, R2 ;  /* 0x00000004ff137c19 */ /* 0x000fc60008011602 */
[----:B------:R-:W-:Y:S02]  /*5440*/  IMAD.MOV.U32 R2, RZ, RZ, R13 ;  /* 0x000000ffff027224 */ /* 0x000fe400078e000d */
[----:B------:R-:W-:Y:S01]  /*5450*/  IMAD.MOV.U32 R3, RZ, RZ, R19 ;  /* 0x000000ffff037224 */ /* 0x000fe200078e0013 */
[----:B-1----:R-:W-:Y:S06]  /*5460*/  @!P1 BRA `(.L_x_110) ;  /* 0x0000000000289947 */ /* 0x002fec0003800000 */
        /* <DEDUP_REMOVED lines=10> */
.L_x_110:
[----:B------:R-:W1:Y:S01]  /*5510*/  LDC R4, c[0x0][0x65c] ;  /* 0x00019700ff047b82 */ /* 0x000e620000000800 */
[----:B------:R-:W-:Y:S01]  /*5520*/  ULDC UR4, c[0x0][0x648] ;  /* 0x0001920000047ab9 */ /* 0x000fe20000000800 */
[----:B------:R-:W-:Y:S01]  /*5530*/  LOP3.LUT R15, R15, UR16, RZ, 0xc0, !PT ;  /* 0x000000100f0f7c12 */ /* 0x000fe2000f8ec0ff */
[----:B--2---:R-:W-:Y:S01]  /*5540*/  IMAD.MOV R20, RZ, RZ, -R20 ;  /* 0x000000ffff147224 */ /* 0x004fe200078e0a14 */
[----:B------:R-:W-:Y:S01]  /*5550*/  SHF.R.U64 R2, R2, UR4, R3 ;  /* 0x0000000402027c19 */ /* 0x000fe20008001203 */
[----:B------:R-:W-:Y:S01]  /*5560*/  ULDC UR4, c[0x0][0x638] ;  /* 0x00018e0000047ab9 */ /* 0x000fe20000000800 */
[----:B------:R-:W-:Y:S01]  /*5570*/  LOP3.LUT R12, R12, UR15, RZ, 0xc0, !PT ;  /* 0x0000000f0c0c7c12 */ /* 0x000fe2000f8ec0ff */
[----:B------:R-:W-:Y:S01]  /*5580*/  ULDC UR5, c[0x0][0x610] ;  /* 0x0001840000057ab9 */ /* 0x000fe20000000800 */
[----:B------:R-:W-:Y:S01]  /*5590*/  IMAD.MOV.U32 R3, RZ, RZ, 0x1 ;  /* 0x00000001ff037424 */ /* 0x000fe200078e00ff */
[----:B-1----:R-:W-:Y:S01]  /*55a0*/  ISETP.NE.AND P1, PT, R4, 0x1, PT ;  /* 0x000000010400780c */ /* 0x002fe20003f25270 */
[----:B------:R-:W-:-:S02]  /*55b0*/  IMAD.MOV R4, RZ, RZ, -R2 ;  /* 0x000000ffff047224 */ /* 0x000fc400078e0a02 */
[----:B------:R-:W-:Y:S02]  /*55c0*/  IMAD R2, R2, UR17, R15 ;  /* 0x0000001102027c24 */ /* 0x000fe4000f8e020f */
[----:B------:R-:W-:Y:S01]  /*55d0*/  IMAD R13, R4, UR4, R13 ;  /* 0x00000004040d7c24 */ /* 0x000fe2000f8e020d */
[----:B------:R-:W-:-:S07]  /*55e0*/  ULDC UR4, c[0x0][0x600] ;  /* 0x0001800000047ab9 */ /* 0x000fce0000000800 */
[----:B0-----:R-:W-:-:S04]  /*55f0*/  @P1 IMAD R11, R14, R20, R9 ;  /* 0x000000140e0b1224 */ /* 0x001fc800078e0209 */
[----:B------:R-:W-:Y:S02]  /*5600*/  IMAD R11, R2, UR5, R11 ;  /* 0x00000005020b7c24 */ /* 0x000fe4000f8e020b */
[----:B------:R-:W-:-:S05]  /*5610*/  IMAD R2, R13, UR4, R12 ;  /* 0x000000040d027c24 */ /* 0x000fca000f8e020c */
[----:B------:R-:W-:Y:S02]  /*5620*/  SEL R22, R2, R11, !P1 ;  /* 0x0000000b02167207 */ /* 0x000fe40004800000 */
[----:B------:R-:W-:Y:S01]  /*5630*/  SEL R19, R11, R2, !P1 ;  /* 0x000000020b137207 */ /* 0x000fe20004800000 */
[----:B------:R-:W-:-:S07]  /*5640*/  IMAD.MOV.U32 R2, RZ, RZ, R10 ;  /* 0x000000ffff027224 */ /* 0x000fce00078e000a */
.L_x_108:
[----:B------:R-:W-:Y:S05]  /*5650*/  BSYNC B1 ;  /* 0x0000000000017941 */ /* 0x000fea0003800000 */
.L_x_107:
[----:B------:R-:W-:-:S13]  /*5660*/  LOP3.LUT P1, RZ, R3, 0xff, RZ, 0xc0, !PT ;  /* 0x000000ff03ff7812 */ /* 0x000fda000782c0ff */
[----:B------:R-:W-:Y:S05]  /*5670*/  @P1 BRA `(.L_x_111) ;  /* 0xfffffff400381947 */ /* 0x000fea000383ffff */
[----:B------:R-:W-:Y:S05]  /*5680*/  BSYNC B0 ;  /* 0x0000000000007941 */ /* 0x000fea0003800000 */
.L_x_99:
[----:B------:R-:W-:-:S03]  /*5690*/  UMOV UR4, 0xffffffff ;  /* 0xffffffff00047882 */ /* 0x000fc60000000000 */
[----:B------:R-:W-:Y:S05]  /*56a0*/  BRA.DIV UR4, `(.L_x_112) ;  /* 0x0000000604887947 */ /* 0x000fea000b800000 */
[----:B------:R-:W-:-:S13]  /*56b0*/  ELECT P6, URZ, PT ;  /* 0x00000000003f782f */ /* 0x000fda00038c0000 */
.L_x_130:
[----:B------:R-:W-:Y:S04]  /*56c0*/  BSSY B0, `(.L_x_113) ;  /* 0x000003d000007945 */ /* 0x000fe80003800000 */
[----:B------:R-:W-:Y:S05]  /*56d0*/  @!P6 BRA `(.L_x_114) ;  /* 0x0000000000ece947 */ /* 0x000fea0003800000 */
[----:B------:R-:W-:-:S04]  /*56e0*/  LOP3.LUT R16, R16, 0x2, RZ, 0xfc, !PT ;  /* 0x0000000210107812 */ /* 0x000fc800078efcff */
[----:B------:R-:W-:-:S13]  /*56f0*/  ISETP.NE.AND P0, PT, R16, 0x3, PT ;  /* 0x000000031000780c */ /* 0x000fda0003f05270 */
[----:B------:R-:W-:Y:S05]  /*5700*/  @!P0 BRA `(.L_x_115) ;  /* 0x0000000000048947 */ /* 0x000fea0003800000 */
[----:B------:R-:W-:Y:S01]  /*5710*/  BPT.TRAP 0x1 ;  /* 0x000000040000795c */ /* 0x000fe20000300000 */
.L_x_115:
[----:B------:R-:W0:Y:S01]  /*5720*/  S2R R3, SR_CgaCtaId ;  /* 0x0000000000037919 */ /* 0x000e220000008800 */
[----:B------:R-:W-:Y:S02]  /*5730*/  MOV R2, 0x400 ;  /* 0x0000040000027802 */ /* 0x000fe40000000f00 */
[----:B------:R-:W-:Y:S02]  /*5740*/  SHF.L.U32 R4, R0, 0x1f, RZ ;  /* 0x0000001f00047819 */ /* 0x000fe400000006ff */
[----:B0-----:R-:W-:-:S05]  /*5750*/  LEA R2, R3, R2, 0x18 ;  /* 0x0000000203027211 */ /* 0x001fca00078ec0ff */
[----:B------:R-:W-:-:S04]  /*5760*/  VIADD R2, R2, 0x30 ;  /* 0x0000003002027836 */ /* 0x000fc80000000000 */
[C---:B------:R-:W-:Y:S02]  /*5770*/  IMAD R9, R7.reuse, 0x8, R2 ;  /* 0x0000000807097824 */ /* 0x040fe400078e0202 */
[----:B------:R-:W-:Y:S02]  /*5780*/  VIADD R7, R7, 0x1 ;  /* 0x0000000107077836 */ /* 0x000fe40000000000 */
[----:B------:R-:W0:Y:S03]  /*5790*/  SYNCS.PHASECHK.TRANS64.TRYWAIT P0, [R9+URZ], R4 ;  /* 0x00000004090075a7 */ /* 0x000e26000800017f */
[----:B------:R-:W-:-:S04]  /*57a0*/  ISETP.NE.AND P1, PT, R7, 0x6, PT ;  /* 0x000000060700780c */ /* 0x000fc80003f25270 */
[----:B------:R-:W-:Y:S02]  /*57b0*/  SEL R3, RZ, 0x1, P1 ;  /* 0x00000001ff037807 */ /* 0x000fe40000800000 */
[----:B------:R-:W-:Y:S02]  /*57c0*/  SEL R7, R7, RZ, P1 ;  /* 0x000000ff07077207 */ /* 0x000fe40000800000 */
[----:B------:R-:W-:-:S03]  /*57d0*/  LOP3.LUT R6, R0, R3, RZ, 0x3c, !PT ;  /* 0x0000000300067212 */ /* 0x000fc600078e3cff */
[----:B------:R-:W-:Y:S01]  /*57e0*/  IMAD R8, R7, 0x8, R2 ;  /* 0x0000000807087824 */ /* 0x000fe200078e0202 */
[----:B------:R-:W-:Y:S01]  /*57f0*/  SHF.L.U32 R5, R6, 0x1f, RZ ;  /* 0x0000001f06057819 */ /* 0x000fe200000006ff */
[----:B0-----:R-:W-:Y:S06]  /*5800*/  @!P0 BRA `(.L_x_116) ;  /* 0x0000000400508947 */ /* 0x001fec0003800000 */
.L_x_131:
[----:B------:R-:W1:Y:S01]  /*5810*/  SYNCS.PHASECHK.TRANS64.TRYWAIT P0, [R8+URZ], R5 ;  /* 0x00000005080075a7 */ /* 0x000e62000800017f */
[----:B------:R-:W-:-:S05]  /*5820*/  VIADD R0, R7, 0x1 ;  /* 0x0000000107007836 */ /* 0x000fca0000000000 */
[----:B------:R-:W-:-:S04]  /*5830*/  ISETP.NE.AND P1, PT, R0, 0x6, PT ;  /* 0x000000060000780c */ /* 0x000fc80003f25270 */
[----:B------:R-:W-:Y:S02]  /*5840*/  SEL R3, RZ, 0x1, P1 ;  /* 0x00000001ff037807 */ /* 0x000fe40000800000 */
[----:B------:R-:W-:Y:S02]  /*5850*/  SEL R7, R0, RZ, P1 ;  /* 0x000000ff00077207 */ /* 0x000fe40000800000 */
[----:B------:R-:W-:-:S03]  /*5860*/  LOP3.LUT R6, R6, R3, RZ, 0x3c, !PT ;  /* 0x0000000306067212 */ /* 0x000fc600078e3cff */
[----:B0-----:R-:W-:Y:S01]  /*5870*/  IMAD R9, R7, 0x8, R2 ;  /* 0x0000000807097824 */ /* 0x001fe200078e0202 */
[----:B------:R-:W-:Y:S01]  /*5880*/  SHF.L.U32 R4, R6, 0x1f, RZ ;  /* 0x0000001f06047819 */ /* 0x000fe200000006ff */
[----:B-1----:R-:W-:Y:S06]  /*5890*/  @!P0 BRA `(.L_x_117) ;  /* 0x0000000400408947 */ /* 0x002fec0003800000 */
.L_x_132:
        /* <DEDUP_REMOVED lines=9> */
.L_x_133:
[----:B------:R-:W1:Y:S01]  /*5930*/  SYNCS.PHASECHK.TRANS64.TRYWAIT P0, [R8+URZ], R5 ;  /* 0x00000005080075a7 */ /* 0x000e62000800017f */
[----:B------:R-:W-:-:S05]  /*5940*/  VIADD R0, R7, 0x1 ;  /* 0x0000000107007836 */ /* 0x000fca0000000000 */
[----:B------:R-:W-:-:S04]  /*5950*/  ISETP.NE.AND P1, PT, R0, 0x6, PT ;  /* 0x000000060000780c */ /* 0x000fc80003f25270 */
[----:B------:R-:W-:Y:S02]  /*5960*/  SEL R3, RZ, 0x1, P1 ;  /* 0x00000001ff037807 */ /* 0x000fe40000800000 */
[----:B------:R-:W-:Y:S02]  /*5970*/  SEL R7, R0, RZ, P1 ;  /* 0x000000ff00077207 */ /* 0x000fe40000800000 */
[----:B0-----:R-:W-:-:S03]  /*5980*/  LOP3.LUT R9, R6, R3, RZ, 0x3c, !PT ;  /* 0x0000000306097212 */ /* 0x001fc600078e3cff */
[----:B------:R-:W-:Y:S01]  /*5990*/  IMAD R11, R7, 0x8, R2 ;  /* 0x00000008070b7824 */ /* 0x000fe200078e0202 */
[----:B------:R-:W-:Y:S01]  /*59a0*/  SHF.L.U32 R6, R9, 0x1f, RZ ;  /* 0x0000001f09067819 */ /* 0x000fe200000006ff */
[----:B-1----:R-:W-:Y:S06]  /*59b0*/  @!P0 BRA `(.L_x_119) ;  /* 0x0000000400208947 */ /* 0x002fec0003800000 */
.L_x_134:
[----:B------:R-:W1:Y:S01]  /*59c0*/  SYNCS.PHASECHK.TRANS64.TRYWAIT P0, [R11+URZ], R6 ;  /* 0x000000060b0075a7 */ /* 0x000e62000800017f */
[----:B------:R-:W-:-:S05]  /*59d0*/  VIADD R0, R7, 0x1 ;  /* 0x0000000107007836 */ /* 0x000fca0000000000 */
[----:B------:R-:W-:-:S04]  /*59e0*/  ISETP.NE.AND P1, PT, R0, 0x6, PT ;  /* 0x000000060000780c */ /* 0x000fc80003f25270 */
[----:B------:R-:W-:Y:S02]  /*59f0*/  SEL R4, RZ, 0x1, P1 ;  /* 0x00000001ff047807 */ /* 0x000fe40000800000 */
[----:B------:R-:W-:Y:S02]  /*5a00*/  SEL R3, R0, RZ, P1 ;  /* 0x000000ff00037207 */ /* 0x000fe40000800000 */
[----:B------:R-:W-:Y:S01]  /*5a10*/  LOP3.LUT R0, R9, R4, RZ, 0x3c, !PT ;  /* 0x0000000409007212 */ /* 0x000fe200078e3cff */
[----:B-1----:R-:W-:Y:S06]  /*5a20*/  @!P0 BRA `(.L_x_120) ;  /* 0x0000000400188947 */ /* 0x002fec0003800000 */
.L_x_135:
[----:B------:R-:W-:Y:S01]  /*5a30*/  IMAD R3, R3, 0x8, R2 ;  /* 0x0000000803037824 */ /* 0x000fe200078e0202 */
[----:B------:R-:W-:-:S07]  /*5a40*/  SHF.L.U32 R0, R0, 0x1f, RZ ;  /* 0x0000001f00007819 */ /* 0x000fce00000006ff */
.L_x_121:
[----:B--2---:R2:W3:Y:S02]  /*5a50*/  SYNCS.PHASECHK.TRANS64.TRYWAIT P0, [R3+URZ], R0 ;  /* 0x00000000030075a7 */ /* 0x0044e4000800017f */
[----:B---3--:R-:W-:Y:S05]  /*5a60*/  @!P0 NANOSLEEP.SYNCS 0x989680 ;  /* 0x009896800000895d */ /* 0x008fea0003900000 */
[----:B------:R-:W3:Y:S02]  /*5a70*/  @!P0 SYNCS.PHASECHK.TRANS64 P0, [R3+URZ], R0 ;  /* 0x00000000030085a7 */ /* 0x000ee4000800007f */
[----:B---3--:R-:W-:Y:S05]  /*5a80*/  @!P0 BRA `(.L_x_121) ;  /* 0xfffffffc00f08947 */ /* 0x008fea000383ffff */
.L_x_114:
[----:B------:R-:W-:Y:S05]  /*5a90*/  BSYNC B0 ;  /* 0x0000000000007941 */ /* 0x000fea0003800000 */
.L_x_113:
[----:B------:R-:W-:Y:S05]  /*5aa0*/  EXIT ;  /* 0x000000000000794d */ /* 0x000fea0003800000 */
.L_x_15:
[----:B-1----:R1:W2:Y:S02]  /*5ab0*/  SYNCS.PHASECHK.TRANS64.TRYWAIT P0, [R63+URZ], R0 ;  /* 0x000000003f0075a7 */ /* 0x0022a4000800017f */
[----:B--2---:R-:W-:Y:S05]  /*5ac0*/  @!P0 NANOSLEEP.SYNCS 0x989680 ;  /* 0x009896800000895d */ /* 0x004fea0003900000 */
[----:B------:R-:W2:Y:S02]  /*5ad0*/  @!P0 SYNCS.PHASECHK.TRANS64 P0, [R63+URZ], R0 ;  /* 0x000000003f0085a7 */ /* 0x000ea4000800007f */
[----:B--2---:R-:W-:Y:S05]  /*5ae0*/  @!P0 BRA `(.L_x_15) ;  /* 0xfffffffc00f08947 */ /* 0x004fea000383ffff */
[----:B------:R-:W-:Y:S05]  /*5af0*/  BRA `(.L_x_122) ;  /* 0xffffffb800907947 */ /* 0x000fea000383ffff */
.L_x_20:
[----:B--2---:R2:W3:Y:S02]  /*5b00*/  SYNCS.PHASECHK.TRANS64.TRYWAIT P1, [R3+URZ], R0 ;  /* 0x00000000030075a7 */ /* 0x0044e4000802017f */
[----:B---3--:R-:W-:Y:S05]  /*5b10*/  @!P1 NANOSLEEP.SYNCS 0x989680 ;  /* 0x009896800000995d */ /* 0x008fea0003900000 */
[----:B------:R-:W3:Y:S02]  /*5b20*/  @!P1 SYNCS.PHASECHK.TRANS64 P1, [R3+URZ], R0 ;  /* 0x00000000030095a7 */ /* 0x000ee4000802007f */
[----:B---3--:R-:W-:Y:S05]  /*5b30*/  @!P1 BRA `(.L_x_20) ;  /* 0xfffffffc00f09947 */ /* 0x008fea000383ffff */
[----:B------:R-:W-:Y:S05]  /*5b40*/  BRA `(.L_x_19) ;  /* 0xffffffb800f47947 */ /* 0x000fea000383ffff */
.L_x_25:
[----:B--2---:R-:W-:-:S04]  /*5b50*/  IMAD.U32 R4, RZ, RZ, UR4 ;  /* 0x00000004ff047e24 */ /* 0x004fc8000f8e00ff */
[----:B------:R2:W3:Y:S03]  /*5b60*/  SYNCS.PHASECHK.TRANS64.TRYWAIT P1, [R4+URZ], R3 ;  /* 0x00000003040075a7 */ /* 0x0004e6000802017f */
[----:B---3--:R-:W-:Y:S05]  /*5b70*/  @!P1 NANOSLEEP.SYNCS 0x989680 ;  /* 0x009896800000995d */ /* 0x008fea0003900000 */
[----:B------:R-:W3:Y:S02]  /*5b80*/  @!P1 SYNCS.PHASECHK.TRANS64 P1, [R4+URZ], R3 ;  /* 0x00000003040095a7 */ /* 0x000ee4000802007f */
[----:B---3--:R-:W-:Y:S05]  /*5b90*/  @!P1 BRA `(.L_x_25) ;  /* 0xfffffffc00ec9947 */ /* 0x008fea000383ffff */
[----:B------:R-:W-:Y:S05]  /*5ba0*/  BRA `(.L_x_24) ;  /* 0xffffffbc00ac7947 */ /* 0x000fea000383ffff */
.L_x_31:
[----:B---3--:R3:W4:Y:S02]  /*5bb0*/  SYNCS.PHASECHK.TRANS64.TRYWAIT P0, [R63+URZ+0x10], R0 ;  /* 0x000010003f0075a7 */ /* 0x008724000800017f */
[----:B----4-:R-:W-:Y:S05]  /*5bc0*/  @!P0 NANOSLEEP.SYNCS 0x989680 ;  /* 0x009896800000895d */ /* 0x010fea0003900000 */
[----:B------:R-:W4:Y:S02]  /*5bd0*/  @!P0 SYNCS.PHASECHK.TRANS64 P0, [R63+URZ+0x10], R0 ;  /* 0x000010003f0085a7 */ /* 0x000f24000800007f */
[----:B----4-:R-:W-:Y:S05]  /*5be0*/  @!P0 BRA `(.L_x_31) ;  /* 0xfffffffc00f08947 */ /* 0x010fea000383ffff */
[----:B------:R-:W-:Y:S05]  /*5bf0*/  BRA `(.L_x_123) ;  /* 0xffffffc000e47947 */ /* 0x000fea000383ffff */
.L_x_100:
[----:B------:R-:W-:Y:S01]  /*5c00*/  BSSY B1, `(.L_x_124) ;  /* 0x0000006000017945 */ /* 0x000fe20003800000 */
[----:B------:R-:W-:-:S07]  /*5c10*/  IMAD.MOV.U32 R15, RZ, RZ, -0x1 ;  /* 0xffffffffff0f7424 */ /* 0x000fce00078e00ff */
[----:B-----5:R-:W-:Y:S05]  /*5c20*/  WARPSYNC.COLLECTIVE R15, `(.L_x_125) ;  /* 0x000000000f0c7348 */ /* 0x020fea0003c00000 */
[----:B------:R-:W-:Y:S02]  /*5c30*/  ELECT P6, UR62, PT ;  /* 0x00000000003e782f */ /* 0x000fe400038c0000 */
[----:B------:R-:W-:Y:S01]  /*5c40*/  MOV R14, UR62 ;  /* 0x0000003e000e7c02 */ /* 0x000fe20008000f00 */
[----:B-----5:R-:W-:Y:S10]  /*5c50*/  ENDCOLLECTIVE ;  /* 0x000000000000791b */ /* 0x020ff40003800000 */
.L_x_125:
[----:B------:R-:W-:Y:S05]  /*5c60*/  BSYNC B1 ;  /* 0x0000000000017941 */ /* 0x000fea0003800000 */
.L_x_124:
[----:B------:R-:W-:Y:S05]  /*5c70*/  BRA `(.L_x_126) ;  /* 0xffffffec00c47947 */ /* 0x000fea000383ffff */
.L_x_103:
[----:B0-----:R0:W1:Y:S02]  /*5c80*/  SYNCS.PHASECHK.TRANS64.TRYWAIT P1, [R10+URZ+0x30], R5 ;  /* 0x000030050a0075a7 */ /* 0x001064000802017f */
[----:B-1----:R-:W-:Y:S05]  /*5c90*/  @!P1 NANOSLEEP.SYNCS 0x989680 ;  /* 0x009896800000995d */ /* 0x002fea0003900000 */
[----:B------:R-:W1:Y:S02]  /*5ca0*/  @!P1 SYNCS.PHASECHK.TRANS64 P1, [R10+URZ+0x30], R5 ;  /* 0x000030050a0095a7 */ /* 0x000e64000802007f */
[----:B-1----:R-:W-:Y:S05]  /*5cb0*/  @!P1 BRA `(.L_x_103) ;  /* 0xfffffffc00f09947 */ /* 0x002fea000383ffff */
[----:B------:R-:W-:Y:S05]  /*5cc0*/  BRA `(.L_x_127) ;  /* 0xffffffec00f87947 */ /* 0x000fea000383ffff */
.L_x_112:
[----:B------:R-:W-:Y:S01]  /*5cd0*/  BSSY B0, `(.L_x_128) ;  /* 0x0000006000007945 */ /* 0x000fe20003800000 */
[----:B------:R-:W-:-:S07]  /*5ce0*/  IMAD.MOV.U32 R15, RZ, RZ, -0x1 ;  /* 0xffffffffff0f7424 */ /* 0x000fce00078e00ff */
[----:B-----5:R-:W-:Y:S05]  /*5cf0*/  WARPSYNC.COLLECTIVE R15, `(.L_x_129) ;  /* 0x000000000f0c7348 */ /* 0x020fea0003c00000 */
[----:B------:R-:W-:Y:S02]  /*5d00*/  ELECT P6, UR62, PT ;  /* 0x00000000003e782f */ /* 0x000fe400038c0000 */
[----:B------:R-:W-:Y:S01]  /*5d10*/  MOV R14, UR62 ;  /* 0x0000003e000e7c02 */ /* 0x000fe20008000f00 */
[----:B-----5:R-:W-:Y:S10]  /*5d20*/  ENDCOLLECTIVE ;  /* 0x000000000000791b */ /* 0x020ff40003800000 */
.L_x_129:
[----:B------:R-:W-:Y:S05]  /*5d30*/  BSYNC B0 ;  /* 0x0000000000007941 */ /* 0x000fea0003800000 */
.L_x_128:
[----:B------:R-:W-:Y:S05]  /*5d40*/  BRA `(.L_x_130) ;  /* 0xfffffff8005c7947 */ /* 0x000fea000383ffff */
.L_x_116:
[----:B0-----:R0:W1:Y:S02]  /*5d50*/  SYNCS.PHASECHK.TRANS64.TRYWAIT P0, [R9+URZ], R4 ;  /* 0x00000004090075a7 */ /* 0x001064000800017f */
[----:B-1----:R-:W-:Y:S05]  /*5d60*/  @!P0 NANOSLEEP.SYNCS 0x989680 ;  /* 0x009896800000895d */ /* 0x002fea0003900000 */
[----:B------:R-:W1:Y:S02]  /*5d70*/  @!P0 SYNCS.PHASECHK.TRANS64 P0, [R9+URZ], R4 ;  /* 0x00000004090085a7 */ /* 0x000e64000800007f */
[----:B-1----:R-:W-:Y:S05]  /*5d80*/  @!P0 BRA `(.L_x_116) ;  /* 0xfffffffc00f08947 */ /* 0x002fea000383ffff */
[----:B------:R-:W-:Y:S05]  /*5d90*/  BRA `(.L_x_131) ;  /* 0xfffffff8009c7947 */ /* 0x000fea000383ffff */
.L_x_117:
[----:B0-----:R0:W1:Y:S02]  /*5da0*/  SYNCS.PHASECHK.TRANS64.TRYWAIT P0, [R8+URZ], R5 ;  /* 0x00000005080075a7 */ /* 0x001064000800017f */
[----:B-1----:R-:W-:Y:S05]  /*5db0*/  @!P0 NANOSLEEP.SYNCS 0x989680 ;  /* 0x009896800000895d */ /* 0x002fea0003900000 */
[----:B------:R-:W1:Y:S02]  /*5dc0*/  @!P0 SYNCS.PHASECHK.TRANS64 P0, [R8+URZ], R5 ;  /* 0x00000005080085a7 */ /* 0x000e64000800007f */
[----:B-1----:R-:W-:Y:S05]  /*5dd0*/  @!P0 BRA `(.L_x_117) ;  /* 0xfffffffc00f08947 */ /* 0x002fea000383ffff */
[----:B------:R-:W-:Y:S05]  /*5de0*/  BRA `(.L_x_132) ;  /* 0xfffffff800ac7947 */ /* 0x000fea000383ffff */
.L_x_118:
[----:B0-----:R0:W1:Y:S02]  /*5df0*/  SYNCS.PHASECHK.TRANS64.TRYWAIT P0, [R9+URZ], R4 ;  /* 0x00000004090075a7 */ /* 0x001064000800017f */
[----:B-1----:R-:W-:Y:S05]  /*5e00*/  @!P0 NANOSLEEP.SYNCS 0x989680 ;  /* 0x009896800000895d */ /* 0x002fea0003900000 */
[----:B------:R-:W1:Y:S02]  /*5e10*/  @!P0 SYNCS.PHASECHK.TRANS64 P0, [R9+URZ], R4 ;  /* 0x00000004090085a7 */ /* 0x000e64000800007f */
[----:B-1----:R-:W-:Y:S05]  /*5e20*/  @!P0 BRA `(.L_x_118) ;  /* 0xfffffffc00f08947 */ /* 0x002fea000383ffff */
[----:B------:R-:W-:Y:S05]  /*5e30*/  BRA `(.L_x_133) ;  /* 0xfffffff800bc7947 */ /* 0x000fea000383ffff */
.L_x_119:
[----:B0-----:R0:W1:Y:S02]  /*5e40*/  SYNCS.PHASECHK.TRANS64.TRYWAIT P0, [R8+URZ], R5 ;  /* 0x00000005080075a7 */ /* 0x001064000800017f */
[----:B-1----:R-:W-:Y:S05]  /*5e50*/  @!P0 NANOSLEEP.SYNCS 0x989680 ;  /* 0x009896800000895d */ /* 0x002fea0003900000 */
[----:B------:R-:W1:Y:S02]  /*5e60*/  @!P0 SYNCS.PHASECHK.TRANS64 P0, [R8+URZ], R5 ;  /* 0x00000005080085a7 */ /* 0x000e64000800007f */
[----:B-1----:R-:W-:Y:S05]  /*5e70*/  @!P0 BRA `(.L_x_119) ;  /* 0xfffffffc00f08947 */ /* 0x002fea000383ffff */
[----:B------:R-:W-:Y:S05]  /*5e80*/  BRA `(.L_x_134) ;  /* 0xfffffff800cc7947 */ /* 0x000fea000383ffff */
.L_x_120:
[----:B-1----:R1:W2:Y:S02]  /*5e90*/  SYNCS.PHASECHK.TRANS64.TRYWAIT P0, [R11+URZ], R6 ;  /* 0x000000060b0075a7 */ /* 0x0022a4000800017f */
[----:B--2---:R-:W-:Y:S05]  /*5ea0*/  @!P0 NANOSLEEP.SYNCS 0x989680 ;  /* 0x009896800000895d */ /* 0x004fea0003900000 */
[----:B------:R-:W2:Y:S02]  /*5eb0*/  @!P0 SYNCS.PHASECHK.TRANS64 P0, [R11+URZ], R6 ;  /* 0x000000060b0085a7 */ /* 0x000ea4000800007f */
[----:B--2---:R-:W-:Y:S05]  /*5ec0*/  @!P0 BRA `(.L_x_120) ;  /* 0xfffffffc00f08947 */ /* 0x004fea000383ffff */
[----:B------:R-:W-:Y:S05]  /*5ed0*/  BRA `(.L_x_135) ;  /* 0xfffffff800d47947 */ /* 0x000fea000383ffff */
.L_x_136:
[----:B------:R-:W-:-:S00]  /*5ee0*/  BRA `(.L_x_136) ;  /* 0xfffffffc00fc7947 */ /* 0x000fc0000383ffff */
[----:B------:R-:W-:-:S00]  /*5ef0*/  NOP ;  /* 0x0000000000007918 */ /* 0x000fc00000000000 */
        /* <DEDUP_REMOVED lines=8> */
.L_x_137:


//--------------------- .nv.global.init           --------------------------
	.section	.nv.global.init,"aw",@progbits
.nv.global.init:
	.type		$str$22,@object
	.size		$str$22,($str$23 - $str$22)
$str$22:
        /*0000*/ 	.byte	0x6b, 0x5f, 0x74, 0x69, 0x6c, 0x65, 0x5f, 0x63, 0x6f, 0x75, 0x6e, 0x74, 0x20, 0x3e, 0x3d, 0x20
        /*0010*/ 	.byte	0x31, 0x00
	.type		$str$23,@object
	.size		$str$23,(__unnamed_1 - $str$23)
$str$23:
        /*0012*/ 	.byte	0x2f, 0x74, 0x6d, 0x70, 0x2f, 0x63, 0x75, 0x74, 0x6c, 0x61, 0x73, 0x73, 0x5f, 0x73, 0x77, 0x65
        /*0022*/ 	.byte	0x65, 0x70, 0x5f, 0x73, 0x72, 0x63, 0x2f, 0x69, 0x6e, 0x63, 0x6c, 0x75, 0x64, 0x65, 0x2f, 0x63
        /*0032*/ 	.byte	0x75, 0x74, 0x6c, 0x61, 0x73, 0x73, 0x2f, 0x67, 0x65, 0x6d, 0x6d, 0x2f, 0x63, 0x6f, 0x6c, 0x6c
        /*0042*/ 	.byte	0x65, 0x63, 0x74, 0x69, 0x76, 0x65, 0x2f, 0x73, 0x6d, 0x39, 0x30, 0x5f, 0x6d, 0x6d, 0x61, 0x5f
        /*0052*/ 	.byte	0x74, 0x6d, 0x61, 0x5f, 0x67, 0x6d, 0x6d, 0x61, 0x5f, 0x73, 0x73, 0x5f, 0x77, 0x61, 0x72, 0x70
        /*0062*/ 	.byte	0x73, 0x70, 0x65, 0x63, 0x69, 0x61, 0x6c, 0x69, 0x7a, 0x65, 0x64, 0x2e, 0x68, 0x70, 0x70, 0x00
	.type		__unnamed_1,@object
	.size		__unnamed_1,(.L_0 - __unnamed_1)
__unnamed_1:
        /*0072*/ 	.byte	0x76, 0x6f, 0x69, 0x64, 0x20, 0x63, 0x75, 0x74, 0x6c, 0x61, 0x73, 0x73, 0x3a, 0x3a, 0x67, 0x65
        /* <DEDUP_REMOVED lines=176> */
        /*0b82*/ 	.byte	0x65, 0x6e, 0x74, 0x69, 0x74, 0x79, 0x5d, 0x00
.L_0:


//--------------------- .nv.shared._ZN7cutlass13device_kernelINS_4gemm6kernel13GemmUniversalIN4cute5tupleIJiiiiEEENS1_10collective13CollectiveMmaINS1_34MainloopSm90TmaGmmaWarpSpecializedILi6ENS5_IJNS4_1CILi1EEESB_SB_EEENS1_32KernelTmaWarpSpecializedPingpongEEENS5_IJNSA_ILi64EEESF_NSA_ILi32EEEEEENS_10tfloat32_tENS5_IJlSB_lEEESI_SJ_NS4_8TiledMMAINS4_8MMA_AtomIJNS4_4SM904GMMA29MMA_64x64x8_F32TF32TF32_SS_TNILNSN_7ScaleInE1ELSP_1EEEEEENS4_6LayoutISC_NS5_IJNSA_ILi0EEEST_ST_EEEEENS5_IJNS4_10UnderscoreESW_SW_EEEEENS4_13SM90_TMA_LOADENS4_14ComposedLayoutINS4_7SwizzleILi3ELi4ELi3EEENS4_18smem_ptr_flag_bitsILi32EEENSS_INS5_IJNSA_ILi8EEESG_EEENS5_IJSG_SB_EEEEEEEvNS4_8identityESZ_S19_vS1A_EENS_8epilogue10collective6detail29Sm90TmaWarpSpecializedAdapterINS1D_15DefaultEpilogueISI_SJ_SJ_NS1C_6thread17LinearCombinationISI_Li1EffLNS1H_9ScaleType4KindE0ELNS_15FloatRoundStyleE2ESI_EENS1_15EpilogueDefaultEEEEEvvEEEEvNT_6ParamsE --------------------------
	.section	.nv.shared._ZN7cutlass13device_kernelINS_4gemm6kernel13GemmUniversalIN4cute5tupleIJiiiiEEENS1_10collective13CollectiveMmaINS1_34MainloopSm90TmaGmmaWarpSpecializedILi6ENS5_IJNS4_1CILi1EEESB_SB_EEENS1_32KernelTmaWarpSpecializedPingpongEEENS5_IJNSA_ILi64EEESF_NSA_ILi32EEEEEENS_10tfloat32_tENS5_IJlSB_lEEESI_SJ_NS4_8TiledMMAINS4_8MMA_AtomIJNS4_4SM904GMMA29MMA_64x64x8_F32TF32TF32_SS_TNILNSN_7ScaleInE1ELSP_1EEEEEENS4_6LayoutISC_NS5_IJNSA_ILi0EEEST_ST_EEEEENS5_IJNS4_10UnderscoreESW_SW_EEEEENS4_13SM90_TMA_LOADENS4_14ComposedLayoutINS4_7SwizzleILi3ELi4ELi3EEENS4_18smem_ptr_flag_bitsILi32EEENSS_INS5_IJNSA_ILi8EEESG_EEENS5_IJSG_SB_EEEEEEEvNS4_8identityESZ_S19_vS1A_EENS_8epilogue10collective6detail29Sm90TmaWarpSpecializedAdapterINS1D_15DefaultEpilogueISI_SJ_SJ_NS1C_6thread17LinearCombinationISI_Li1EffLNS1H_9ScaleType4KindE0ELNS_15FloatRoundStyleE2ESI_EENS1_15EpilogueDefaultEEEEEvvEEEEvNT_6ParamsE,"aw",@nobits
	.sectionflags	@""
	.align	16
	.zero		1024


//--------------------- .nv.shared.reserved.0     --------------------------
	.section	.nv.shared.reserved.0,"aw",@nobits
	.weak		__nv_reservedSMEM_offset_0_alias
	.size		__nv_reservedSMEM_offset_0_alias, 0, 0
	.other		__nv_reservedSMEM_offset_0_alias,@"STO_CUDA_RESERVED_SHARED STV_DEFAULT"
__nv_reservedSMEM_offset_0_alias:
	.zero		0


//--------------------- .nv.global                --------------------------
	.section	.nv.global,"aw",@nobits
.nv.global:
	.type		_ZN40_INTERNAL_f97b5c72_4_k_cu_5d0f4bc0_174044cute1_E,@object
	.size		_ZN40_INTERNAL_f97b5c72_4_k_cu_5d0f4bc0_174044cute1_E,(_ZN40_INTERNAL_f97b5c72_4_k_cu_5d0f4bc0_174044cuda3std3__45__cpo6cbeginE - _ZN40_INTERNAL_f97b5c72_4_k_cu_5d0f4bc0_174044cute1_E)
_ZN40_INTERNAL_f97b5c72_4_k_cu_5d0f4bc0_174044cute1_E:
	.zero		1
	.type		_ZN40_INTERNAL_f97b5c72_4_k_cu_5d0f4bc0_174044cuda3std3__45__cpo6cbeginE,@object
	.size		_ZN40_INTERNAL_f97b5c72_4_k_cu_5d0f4bc0_174044cuda3std3__45__cpo6cbeginE,(_ZN40_INTERNAL_f97b5c72_4_k_cu_5d0f4bc0_174044cuda3std3__48in_placeE - _ZN40_INTERNAL_f97b5c72_4_k_cu_5d0f4bc0_174044cuda3std3__45__cpo6cbeginE)
_ZN40_INTERNAL_f97b5c72_4_k_cu_5d0f4bc0_174044cuda3std3__45__cpo6cbeginE:
	.zero		1
	.type		_ZN40_INTERNAL_f97b5c72_4_k_cu_5d0f4bc0_174044cuda3std3__48in_placeE,@object
	.size		_ZN40_INTERNAL_f97b5c72_4_k_cu_5d0f4bc0_174044cuda3std3__48in_placeE,(_ZN40_INTERNAL_f97b5c72_4_k_cu_5d0f4bc0_174044cuda3std6ranges3__45__cpo9iter_moveE - _ZN40_INTERNAL_f97b5c72_4_k_cu_5d0f4bc0_174044cuda3std3__48in_placeE)
_ZN40_INTERNAL_f97b5c72_4_k_cu_5d0f4bc0_174044cuda3std3__48in_placeE:
	.zero		1
	.type		_ZN40_INTERNAL_f97b5c72_4_k_cu_5d0f4bc0_174044cuda3std6ranges3__45__cpo9iter_moveE,@object
	.size		_ZN40_INTERNAL_f97b5c72_4_k_cu_5d0f4bc0_174044cuda3std6ranges3__45__cpo9iter_moveE,(_ZN40_INTERNAL_f97b5c72_4_k_cu_5d0f4bc0_174044cuda3std3__45__cpo5beginE - _ZN40_INTERNAL_f97b5c72_4_k_cu_5d0f4bc0_174044cuda3std6ranges3__45__cpo9iter_moveE)
_ZN40_INTERNAL_f97b5c72_4_k_cu_5d0f4bc0_174044cuda3std6ranges3__45__cpo9iter_moveE:
	.zero		1
	.type		_ZN40_INTERNAL_f97b5c72_4_k_cu_5d0f4bc0_174044cuda3std3__45__cpo5beginE,@object
	.size		_ZN40_INTERNAL_f97b5c72_4_k_cu_5d0f4bc0_174044cuda3std3__45__cpo5beginE,(_ZN40_INTERNAL_f97b5c72_4_k_cu_5d0f4bc0_174044cuda3std3__442_GLOBAL__N__f97b5c72_4_k_cu_5d0f4bc0_174046ignoreE - _ZN40_INTERNAL_f97b5c72_4_k_cu_5d0f4bc0_174044cuda3std3__45__cpo5beginE)
_ZN40_INTERNAL_f97b5c72_4_k_cu_5d0f4bc0_174044cuda3std3__45__cpo5beginE:
	.zero		1
	.type		_ZN40_INTERNAL_f97b5c72_4_k_cu_5d0f4bc0_174044cuda3std3__442_GLOBAL__N__f97b5c72_4_k_cu_5d0f4bc0_174046ignoreE,@object
	.size		_ZN40_INTERNAL_f97b5c72_4_k_cu_5d0f4bc0_174044cuda3std3__442_GLOBAL__N__f97b5c72_4_k_cu_5d0f4bc0_174046ignoreE,(_ZN40_INTERNAL_f97b5c72_4_k_cu_5d0f4bc0_174044cute7productE - _ZN40_INTERNAL_f97b5c72_4_k_cu_5d0f4bc0_174044cuda3std3__442_GLOBAL__N__f97b5c72_4_k_cu_5d0f4bc0_174046ignoreE)
_ZN40_INTERNAL_f97b5c72_4_k_cu_5d0f4bc0_174044cuda3std3__442_GLOBAL__N__f97b5c72_4_k_cu_5d0f4bc0_174046ignoreE:
	.zero		1
	.type		_ZN40_INTERNAL_f97b5c72_4_k_cu_5d0f4bc0_174044cute7productE,@object
	.size		_ZN40_INTERNAL_f97b5c72_4_k_cu_5d0f4bc0_174044cute7productE,(_ZN40_INTERNAL_f97b5c72_4_k_cu_5d0f4bc0_174044cuda3std3__45__cpo3endE - _ZN40_INTERNAL_f97b5c72_4_k_cu_5d0f4bc0_174044cute7productE)
_ZN40_INTERNAL_f97b5c72_4_k_cu_5d0f4bc0_174044cute7productE:
	.zero		1
	.type		_ZN40_INTERNAL_f97b5c72_4_k_cu_5d0f4bc0_174044cuda3std3__45__cpo3endE,@object
	.size		_ZN40_INTERNAL_f97b5c72_4_k_cu_5d0f4bc0_174044cuda3std3__45__cpo3endE,(_ZN40_INTERNAL_f97b5c72_4_k_cu_5d0f4bc0_174044cuda3std3__419piecewise_constructE - _ZN40_INTERNAL_f97b5c72_4_k_cu_5d0f4bc0_174044cuda3std3__45__cpo3endE)
_ZN40_INTERNAL_f97b5c72_4_k_cu_5d0f4bc0_174044cuda3std3__45__cpo3endE:
	.zero		1
	.type		_ZN40_INTERNAL_f97b5c72_4_k_cu_5d0f4bc0_174044cuda3std3__419piecewise_constructE,@object
	.size		_ZN40_INTERNAL_f97b5c72_4_k_cu_5d0f4bc0_174044cuda3std3__419piecewise_constructE,(_ZN40_INTERNAL_f97b5c72_4_k_cu_5d0f4bc0_174044cuda3std3__45__cpo4cendE - _ZN40_INTERNAL_f97b5c72_4_k_cu_5d0f4bc0_174044cuda3std3__419piecewise_constructE)
_ZN40_INTERNAL_f97b5c72_4_k_cu_5d0f4bc0_174044cuda3std3__419piecewise_constructE:
	.zero		1
	.type		_ZN40_INTERNAL_f97b5c72_4_k_cu_5d0f4bc0_174044cuda3std3__45__cpo4cendE,@object
	.size		_ZN40_INTERNAL_f97b5c72_4_k_cu_5d0f4bc0_174044cuda3std3__45__cpo4cendE,(_ZN40_INTERNAL_f97b5c72_4_k_cu_5d0f4bc0_174044cuda3std6ranges3__45__cpo4swapE - _ZN40_INTERNAL_f97b5c72_4_k_cu_5d0f4bc0_174044cuda3std3__45__cpo4cendE)
_ZN40_INTERNAL_f97b5c72_4_k_cu_5d0f4bc0_174044cuda3std3__45__cpo4cendE:
	.zero		1
	.type		_ZN40_INTERNAL_f97b5c72_4_k_cu_5d0f4bc0_174044cuda3std6ranges3__45__cpo4swapE,@object
	.size		_ZN40_INTERNAL_f97b5c72_4_k_cu_5d0f4bc0_174044cuda3std6ranges3__45__cpo4swapE,(.L_8 - _ZN40_INTERNAL_f97b5c72_4_k_cu_5d0f4bc0_174044cuda3std6ranges3__45__cpo4swapE)
_ZN40_INTERNAL_f97b5c72_4_k_cu_5d0f4bc0_174044cuda3std6ranges3__45__cpo4swapE:
	.zero		1
.L_8:


//--------------------- .nv.constant0._ZN7cutlass13device_kernelINS_4gemm6kernel13GemmUniversalIN4cute5tupleIJiiiiEEENS1_10collective13CollectiveMmaINS1_34MainloopSm90TmaGmmaWarpSpecializedILi6ENS5_IJNS4_1CILi1EEESB_SB_EEENS1_32KernelTmaWarpSpecializedPingpongEEENS5_IJNSA_ILi64EEESF_NSA_ILi32EEEEEENS_10tfloat32_tENS5_IJlSB_lEEESI_SJ_NS4_8TiledMMAINS4_8MMA_AtomIJNS4_4SM904GMMA29MMA_64x64x8_F32TF32TF32_SS_TNILNSN_7ScaleInE1ELSP_1EEEEEENS4_6LayoutISC_NS5_IJNSA_ILi0EEEST_ST_EEEEENS5_IJNS4_10UnderscoreESW_SW_EEEEENS4_13SM90_TMA_LOADENS4_14ComposedLayoutINS4_7SwizzleILi3ELi4ELi3EEENS4_18smem_ptr_flag_bitsILi32EEENSS_INS5_IJNSA_ILi8EEESG_EEENS5_IJSG_SB_EEEEEEEvNS4_8identityESZ_S19_vS1A_EENS_8epilogue10collective6detail29Sm90TmaWarpSpecializedAdapterINS1D_15DefaultEpilogueISI_SJ_SJ_NS1C_6thread17LinearCombinationISI_Li1EffLNS1H_9ScaleType4KindE0ELNS_15FloatRoundStyleE2ESI_EENS1_15EpilogueDefaultEEEEEvvEEEEvNT_6ParamsE --------------------------
	.section	.nv.constant0._ZN7cutlass13device_kernelINS_4gemm6kernel13GemmUniversalIN4cute5tupleIJiiiiEEENS1_10collective13CollectiveMmaINS1_34MainloopSm90TmaGmmaWarpSpecializedILi6ENS5_IJNS4_1CILi1EEESB_SB_EEENS1_32KernelTmaWarpSpecializedPingpongEEENS5_IJNSA_ILi64EEESF_NSA_ILi32EEEEEENS_10tfloat32_tENS5_IJlSB_lEEESI_SJ_NS4_8TiledMMAINS4_8MMA_AtomIJNS4_4SM904GMMA29MMA_64x64x8_F32TF32TF32_SS_TNILNSN_7ScaleInE1ELSP_1EEEEEENS4_6LayoutISC_NS5_IJNSA_ILi0EEEST_ST_EEEEENS5_IJNS4_10UnderscoreESW_SW_EEEEENS4_13SM90_TMA_LOADENS4_14ComposedLayoutINS4_7SwizzleILi3ELi4ELi3EEENS4_18smem_ptr_flag_bitsILi32EEENSS_INS5_IJNSA_ILi8EEESG_EEENS5_IJSG_SB_EEEEEEEvNS4_8identityESZ_S19_vS1A_EENS_8epilogue10collective6detail29Sm90TmaWarpSpecializedAdapterINS1D_15DefaultEpilogueISI_SJ_SJ_NS1C_6thread17LinearCombinationISI_Li1EffLNS1H_9ScaleType4KindE0ELNS_15FloatRoundStyleE2ESI_EENS1_15EpilogueDefaultEEEEEvvEEEEvNT_6ParamsE,"a",@progbits
	.sectionflags	@""
	.align	4
.nv.constant0._ZN7cutlass13device_kernelINS_4gemm6kernel13GemmUniversalIN4cute5tupleIJiiiiEEENS1_10collective13CollectiveMmaINS1_34MainloopSm90TmaGmmaWarpSpecializedILi6ENS5_IJNS4_1CILi1EEESB_SB_EEENS1_32KernelTmaWarpSpecializedPingpongEEENS5_IJNSA_ILi64EEESF_NSA_ILi32EEEEEENS_10tfloat32_tENS5_IJlSB_lEEESI_SJ_NS4_8TiledMMAINS4_8MMA_AtomIJNS4_4SM904GMMA29MMA_64x64x8_F32TF32TF32_SS_TNILNSN_7ScaleInE1ELSP_1EEEEEENS4_6LayoutISC_NS5_IJNSA_ILi0EEEST_ST_EEEEENS5_IJNS4_10UnderscoreESW_SW_EEEEENS4_13SM90_TMA_LOADENS4_14ComposedLayoutINS4_7SwizzleILi3ELi4ELi3EEENS4_18smem_ptr_flag_bitsILi32EEENSS_INS5_IJNSA_ILi8EEESG_EEENS5_IJSG_SB_EEEEEEEvNS4_8identityESZ_S19_vS1A_EENS_8epilogue10collective6detail29Sm90TmaWarpSpecializedAdapterINS1D_15DefaultEpilogueISI_SJ_SJ_NS1C_6thread17LinearCombinationISI_Li1EffLNS1H_9ScaleType4KindE0ELNS_15FloatRoundStyleE2ESI_EENS1_15EpilogueDefaultEEEEEvvEEEEvNT_6ParamsE:
	.zero		1664


//--------------------- SYMBOLS --------------------------

	.type		.nv.reservedSmem.offset0,@object
	.size		.nv.reservedSmem.offset0,0x4
	.type		__assertfail,@function
